	.target	sm_90a

	.elftype	@"ET_EXEC"


//--------------------- .note.nv.tkinfo           --------------------------
	.section	.note.nv.tkinfo,"",@"SHT_NOTE"
	.sectionflags	@"SHF_NOTE_NV_TKINFO"
	.tkinfo
        /*0018*/ 	.word	0x00000002
        /*0030*/ 	.string	""
        /*0030*/ 	.string	"ptxas"
        /*0030*/ 	.string	"Cuda compilation tools, release 13.0, V13.0.88"
        /*0030*/ 	.string	"Build cuda_13.0.r13.0/compiler.36424714_0"
        /*0030*/ 	.string	"-arch sm_90a -m 64 "



//--------------------- .note.nv.cuinfo           --------------------------
	.section	.note.nv.cuinfo,"",@"SHT_NOTE"
	.sectionflags	@"SHF_NOTE_NV_CUINFO"
        /*0018*/ 	.short	0x0002
        /*001a*/ 	.short	0x005a
        /*001c*/ 	.short	0x0082
	.zero		2


//--------------------- .nv.info                  --------------------------
	.section	.nv.info,"",@"SHT_CUDA_INFO"
	.align	4


	//----- nvinfo : EIATTR_REGCOUNT
	.align		4
        /*0000*/ 	.byte	0x04, 0x2f
        /*0002*/ 	.short	(.L_12 - .L_11)
	.align		4
.L_11:
        /*0004*/ 	.word	index@(_ZN7cutlass13device_kernelIN5flash19enable_sm80_to_sm89INS1_16FlashAttnFwdSm80INS1_25CollectiveMainloopFwdSm80ILi4ELi1ELb0EN4cute5tupleIJNS5_1CILi128EEENS7_ILi48EEENS7_ILi96EEEEEELi96ENS_10bfloat16_tEfNS_4arch4Sm80ELb1ELb0ELb0ELb1ELb0ELb1ELb1ELb1EEENS1_21CollectiveEpilogueFwdINS6_IJS8_SA_S9_EEENS6_IJNS7_ILi1EEESI_SI_EEESC_SE_Li128ELb1ELb1ELb1ELb0EEENS1_36VarlenDynamicPersistentTileSchedulerILi128ELi48ELi128ELi128ELb1ELb1ELb0ELb1ELb1ELb1EEEEEEEEEvNT_6ParamsE)
        /*0008*/ 	.word	0x00000004


	//----- nvinfo : EIATTR_FRAME_SIZE
	.align		4
.L_12:
        /*000c*/ 	.byte	0x04, 0x11
        /*000e*/ 	.short	(.L_14 - .L_13)
	.align		4
.L_13:
        /*0010*/ 	.word	index@(_ZN7cutlass13device_kernelIN5flash19enable_sm80_to_sm89INS1_16FlashAttnFwdSm80INS1_25CollectiveMainloopFwdSm80ILi4ELi1ELb0EN4cute5tupleIJNS5_1CILi128EEENS7_ILi48EEENS7_ILi96EEEEEELi96ENS_10bfloat16_tEfNS_4arch4Sm80ELb1ELb0ELb0ELb1ELb0ELb1ELb1ELb1EEENS1_21CollectiveEpilogueFwdINS6_IJS8_SA_S9_EEENS6_IJNS7_ILi1EEESI_SI_EEESC_SE_Li128ELb1ELb1ELb1ELb0EEENS1_36VarlenDynamicPersistentTileSchedulerILi128ELi48ELi128ELi128ELb1ELb1ELb0ELb1ELb1ELb1EEEEEEEEEvNT_6ParamsE)
        /*0014*/ 	.word	0x00000000


	//----- nvinfo : EIATTR_REGCOUNT
	.align		4
.L_14:
        /*0018*/ 	.byte	0x04, 0x2f
        /*001a*/ 	.short	(.L_16 - .L_15)
	.align		4
.L_15:
        /*001c*/ 	.word	index@(_ZN7cutlass13device_kernelIN5flash19enable_sm80_to_sm89INS1_16FlashAttnFwdSm80INS1_25CollectiveMainloopFwdSm80ILi4ELi1ELb0EN4cute5tupleIJNS5_1CILi128EEENS7_ILi48EEENS7_ILi96EEEEEELi96ENS_10bfloat16_tEfNS_4arch4Sm80ELb1ELb0ELb0ELb1ELb0ELb0ELb1ELb1EEENS1_21CollectiveEpilogueFwdINS6_IJS8_SA_S9_EEENS6_IJNS7_ILi1EEESI_SI_EEESC_SE_Li128ELb1ELb1ELb1ELb0EEENS1_36VarlenDynamicPersistentTileSchedulerILi128ELi48ELi128ELi128ELb1ELb1ELb0ELb1ELb1ELb1EEEEEEEEEvNT_6ParamsE)
        /*0020*/ 	.word	0x00000004


	//----- nvinfo : EIATTR_FRAME_SIZE
	.align		4
.L_16:
        /*0024*/ 	.byte	0x04, 0x11
        /*0026*/ 	.short	(.L_18 - .L_17)
	.align		4
.L_17:
        /*0028*/ 	.word	index@(_ZN7cutlass13device_kernelIN5flash19enable_sm80_to_sm89INS1_16FlashAttnFwdSm80INS1_25CollectiveMainloopFwdSm80ILi4ELi1ELb0EN4cute5tupleIJNS5_1CILi128EEENS7_ILi48EEENS7_ILi96EEEEEELi96ENS_10bfloat16_tEfNS_4arch4Sm80ELb1ELb0ELb0ELb1ELb0ELb0ELb1ELb1EEENS1_21CollectiveEpilogueFwdINS6_IJS8_SA_S9_EEENS6_IJNS7_ILi1EEESI_SI_EEESC_SE_Li128ELb1ELb1ELb1ELb0EEENS1_36VarlenDynamicPersistentTileSchedulerILi128ELi48ELi128ELi128ELb1ELb1ELb0ELb1ELb1ELb1EEEEEEEEEvNT_6ParamsE)
        /*002c*/ 	.word	0x00000000


	//----- nvinfo : EIATTR_REGCOUNT
	.align		4
.L_18:
        /*0030*/ 	.byte	0x04, 0x2f
        /*0032*/ 	.short	(.L_20 - .L_19)
	.align		4
.L_19:
        /*0034*/ 	.word	index@(_ZN7cutlass13device_kernelIN5flash19enable_sm80_to_sm89INS1_16FlashAttnFwdSm80INS1_25CollectiveMainloopFwdSm80ILi4ELi1ELb0EN4cute5tupleIJNS5_1CILi128EEENS7_ILi64EEENS7_ILi96EEEEEELi96ENS_10bfloat16_tEfNS_4arch4Sm80ELb1ELb0ELb0ELb0ELb0ELb0ELb1ELb1EEENS1_21CollectiveEpilogueFwdINS6_IJS8_SA_S9_EEENS6_IJNS7_ILi1EEESI_SI_EEESC_SE_Li128ELb0ELb1ELb1ELb0EEENS1_30DynamicPersistentTileSchedulerILi128ELi128ELb1ELb1ELb0EEEEEEEEEvNT_6ParamsE)
        /*0038*/ 	.word	0x00000004


	//----- nvinfo : EIATTR_FRAME_SIZE
	.align		4
.L_20:
        /*003c*/ 	.byte	0x04, 0x11
        /*003e*/ 	.short	(.L_22 - .L_21)
	.align		4
.L_21:
        /*0040*/ 	.word	index@(_ZN7cutlass13device_kernelIN5flash19enable_sm80_to_sm89INS1_16FlashAttnFwdSm80INS1_25CollectiveMainloopFwdSm80ILi4ELi1ELb0EN4cute5tupleIJNS5_1CILi128EEENS7_ILi64EEENS7_ILi96EEEEEELi96ENS_10bfloat16_tEfNS_4arch4Sm80ELb1ELb0ELb0ELb0ELb0ELb0ELb1ELb1EEENS1_21CollectiveEpilogueFwdINS6_IJS8_SA_S9_EEENS6_IJNS7_ILi1EEESI_SI_EEESC_SE_Li128ELb0ELb1ELb1ELb0EEENS1_30DynamicPersistentTileSchedulerILi128ELi128ELb1ELb1ELb0EEEEEEEEEvNT_6ParamsE)
        /*0044*/ 	.word	0x00000000


	//----- nvinfo : EIATTR_REGCOUNT
	.align		4
.L_22:
        /*0048*/ 	.byte	0x04, 0x2f
        /*004a*/ 	.short	(.L_24 - .L_23)
	.align		4
.L_23:
        /*004c*/ 	.word	index@(_ZN7cutlass13device_kernelIN5flash19enable_sm80_to_sm89INS1_16FlashAttnFwdSm80INS1_25CollectiveMainloopFwdSm80ILi4ELi1ELb0EN4cute5tupleIJNS5_1CILi128EEENS7_ILi48EEENS7_ILi96EEEEEELi96ENS_10bfloat16_tEfNS_4arch4Sm80ELb0ELb1ELb0ELb1ELb0ELb1ELb1ELb1EEENS1_21CollectiveEpilogueFwdINS6_IJS8_SA_S9_EEENS6_IJNS7_ILi1EEESI_SI_EEESC_SE_Li128ELb1ELb1ELb1ELb0EEENS1_36VarlenDynamicPersistentTileSchedulerILi128ELi48ELi128ELi128ELb1ELb1ELb0ELb1ELb0ELb1EEEEEEEEEvNT_6ParamsE)
        /*0050*/ 	.word	0x00000004


	//----- nvinfo : EIATTR_FRAME_SIZE
	.align		4
.L_24:
        /*0054*/ 	.byte	0x04, 0x11
        /*0056*/ 	.short	(.L_26 - .L_25)
	.align		4
.L_25:
        /*0058*/ 	.word	index@(_ZN7cutlass13device_kernelIN5flash19enable_sm80_to_sm89INS1_16FlashAttnFwdSm80INS1_25CollectiveMainloopFwdSm80ILi4ELi1ELb0EN4cute5tupleIJNS5_1CILi128EEENS7_ILi48EEENS7_ILi96EEEEEELi96ENS_10bfloat16_tEfNS_4arch4Sm80ELb0ELb1ELb0ELb1ELb0ELb1ELb1ELb1EEENS1_21CollectiveEpilogueFwdINS6_IJS8_SA_S9_EEENS6_IJNS7_ILi1EEESI_SI_EEESC_SE_Li128ELb1ELb1ELb1ELb0EEENS1_36VarlenDynamicPersistentTileSchedulerILi128ELi48ELi128ELi128ELb1ELb1ELb0ELb1ELb0ELb1EEEEEEEEEvNT_6ParamsE)
        /*005c*/ 	.word	0x00000000


	//----- nvinfo : EIATTR_REGCOUNT
	.align		4
.L_26:
        /*0060*/ 	.byte	0x04, 0x2f
        /*0062*/ 	.short	(.L_28 - .L_27)
	.align		4
.L_27:
        /*0064*/ 	.word	index@(_ZN7cutlass13device_kernelIN5flash19enable_sm80_to_sm89INS1_16FlashAttnFwdSm80INS1_25CollectiveMainloopFwdSm80ILi4ELi1ELb0EN4cute5tupleIJNS5_1CILi128EEENS7_ILi48EEENS7_ILi96EEEEEELi96ENS_10bfloat16_tEfNS_4arch4Sm80ELb0ELb1ELb0ELb1ELb0ELb0ELb1ELb1EEENS1_21CollectiveEpilogueFwdINS6_IJS8_SA_S9_EEENS6_IJNS7_ILi1EEESI_SI_EEESC_SE_Li128ELb1ELb1ELb1ELb0EEENS1_36VarlenDynamicPersistentTileSchedulerILi128ELi48ELi128ELi128ELb1ELb1ELb0ELb1ELb0ELb1EEEEEEEEEvNT_6ParamsE)
        /*0068*/ 	.word	0x00000004


	//----- nvinfo : EIATTR_FRAME_SIZE
	.align		4
.L_28:
        /*006c*/ 	.byte	0x04, 0x11
        /*006e*/ 	.short	(.L_30 - .L_29)
	.align		4
.L_29:
        /*0070*/ 	.word	index@(_ZN7cutlass13device_kernelIN5flash19enable_sm80_to_sm89INS1_16FlashAttnFwdSm80INS1_25CollectiveMainloopFwdSm80ILi4ELi1ELb0EN4cute5tupleIJNS5_1CILi128EEENS7_ILi48EEENS7_ILi96EEEEEELi96ENS_10bfloat16_tEfNS_4arch4Sm80ELb0ELb1ELb0ELb1ELb0ELb0ELb1ELb1EEENS1_21CollectiveEpilogueFwdINS6_IJS8_SA_S9_EEENS6_IJNS7_ILi1EEESI_SI_EEESC_SE_Li128ELb1ELb1ELb1ELb0EEENS1_36VarlenDynamicPersistentTileSchedulerILi128ELi48ELi128ELi128ELb1ELb1ELb0ELb1ELb0ELb1EEEEEEEEEvNT_6ParamsE)
        /*0074*/ 	.word	0x00000000


	//----- nvinfo : EIATTR_REGCOUNT
	.align		4
.L_30:
        /*0078*/ 	.byte	0x04, 0x2f
        /*007a*/ 	.short	(.L_32 - .L_31)
	.align		4
.L_31:
        /*007c*/ 	.word	index@(_ZN7cutlass13device_kernelIN5flash19enable_sm80_to_sm89INS1_16FlashAttnFwdSm80INS1_25CollectiveMainloopFwdSm80ILi4ELi1ELb0EN4cute5tupleIJNS5_1CILi128EEENS7_ILi48EEENS7_ILi96EEEEEELi96ENS_10bfloat16_tEfNS_4arch4Sm80ELb0ELb1ELb0ELb0ELb0ELb0ELb1ELb1EEENS1_21CollectiveEpilogueFwdINS6_IJS8_SA_S9_EEENS6_IJNS7_ILi1EEESI_SI_EEESC_SE_Li128ELb0ELb1ELb1ELb0EEENS1_19SingleTileSchedulerILb0ELb1ELb1ELi128EEEEEEEEEvNT_6ParamsE)
        /*0080*/ 	.word	0x00000004


	//----- nvinfo : EIATTR_FRAME_SIZE
	.align		4
.L_32:
        /*0084*/ 	.byte	0x04, 0x11
        /*0086*/ 	.short	(.L_34 - .L_33)
	.align		4
.L_33:
        /*0088*/ 	.word	index@(_ZN7cutlass13device_kernelIN5flash19enable_sm80_to_sm89INS1_16FlashAttnFwdSm80INS1_25CollectiveMainloopFwdSm80ILi4ELi1ELb0EN4cute5tupleIJNS5_1CILi128EEENS7_ILi48EEENS7_ILi96EEEEEELi96ENS_10bfloat16_tEfNS_4arch4Sm80ELb0ELb1ELb0ELb0ELb0ELb0ELb1ELb1EEENS1_21CollectiveEpilogueFwdINS6_IJS8_SA_S9_EEENS6_IJNS7_ILi1EEESI_SI_EEESC_SE_Li128ELb0ELb1ELb1ELb0EEENS1_19SingleTileSchedulerILb0ELb1ELb1ELi128EEEEEEEEEvNT_6ParamsE)
        /*008c*/ 	.word	0x00000000


	//----- nvinfo : EIATTR_REGCOUNT
	.align		4
.L_34:
        /*0090*/ 	.byte	0x04, 0x2f
        /*0092*/ 	.short	(.L_36 - .L_35)
	.align		4
.L_35:
        /*0094*/ 	.word	index@(_ZN7cutlass13device_kernelIN5flash19enable_sm80_to_sm89INS1_16FlashAttnFwdSm80INS1_25CollectiveMainloopFwdSm80ILi4ELi1ELb0EN4cute5tupleIJNS5_1CILi128EEENS7_ILi48EEENS7_ILi96EEEEEELi96ENS_10bfloat16_tEfNS_4arch4Sm80ELb0ELb0ELb0ELb1ELb0ELb1ELb1ELb1EEENS1_21CollectiveEpilogueFwdINS6_IJS8_SA_S9_EEENS6_IJNS7_ILi1EEESI_SI_EEESC_SE_Li128ELb1ELb1ELb1ELb0EEENS1_36VarlenDynamicPersistentTileSchedulerILi128ELi48ELi128ELi128ELb1ELb1ELb0ELb0ELb1ELb1EEEEEEEEEvNT_6ParamsE)
        /*0098*/ 	.word	0x00000004


	//----- nvinfo : EIATTR_FRAME_SIZE
	.align		4
.L_36:
        /*009c*/ 	.byte	0x04, 0x11
        /*009e*/ 	.short	(.L_38 - .L_37)
	.align		4
.L_37:
        /*00a0*/ 	.word	index@(_ZN7cutlass13device_kernelIN5flash19enable_sm80_to_sm89INS1_16FlashAttnFwdSm80INS1_25CollectiveMainloopFwdSm80ILi4ELi1ELb0EN4cute5tupleIJNS5_1CILi128EEENS7_ILi48EEENS7_ILi96EEEEEELi96ENS_10bfloat16_tEfNS_4arch4Sm80ELb0ELb0ELb0ELb1ELb0ELb1ELb1ELb1EEENS1_21CollectiveEpilogueFwdINS6_IJS8_SA_S9_EEENS6_IJNS7_ILi1EEESI_SI_EEESC_SE_Li128ELb1ELb1ELb1ELb0EEENS1_36VarlenDynamicPersistentTileSchedulerILi128ELi48ELi128ELi128ELb1ELb1ELb0ELb0ELb1ELb1EEEEEEEEEvNT_6ParamsE)
        /*00a4*/ 	.word	0x00000000


	//----- nvinfo : EIATTR_REGCOUNT
	.align		4
.L_38:
        /*00a8*/ 	.byte	0x04, 0x2f
        /*00aa*/ 	.short	(.L_40 - .L_39)
	.align		4
.L_39:
        /*00ac*/ 	.word	index@(_ZN7cutlass13device_kernelIN5flash19enable_sm80_to_sm89INS1_16FlashAttnFwdSm80INS1_25CollectiveMainloopFwdSm80ILi4ELi1ELb0EN4cute5tupleIJNS5_1CILi128EEENS7_ILi48EEENS7_ILi96EEEEEELi96ENS_10bfloat16_tEfNS_4arch4Sm80ELb0ELb0ELb0ELb1ELb0ELb0ELb1ELb1EEENS1_21CollectiveEpilogueFwdINS6_IJS8_SA_S9_EEENS6_IJNS7_ILi1EEESI_SI_EEESC_SE_Li128ELb1ELb1ELb1ELb0EEENS1_36VarlenDynamicPersistentTileSchedulerILi128ELi48ELi128ELi128ELb1ELb1ELb0ELb0ELb1ELb1EEEEEEEEEvNT_6ParamsE)
        /*00b0*/ 	.word	0x00000004


	//----- nvinfo : EIATTR_FRAME_SIZE
	.align		4
.L_40:
        /*00b4*/ 	.byte	0x04, 0x11
        /*00b6*/ 	.short	(.L_42 - .L_41)
	.align		4
.L_41:
        /*00b8*/ 	.word	index@(_ZN7cutlass13device_kernelIN5flash19enable_sm80_to_sm89INS1_16FlashAttnFwdSm80INS1_25CollectiveMainloopFwdSm80ILi4ELi1ELb0EN4cute5tupleIJNS5_1CILi128EEENS7_ILi48EEENS7_ILi96EEEEEELi96ENS_10bfloat16_tEfNS_4arch4Sm80ELb0ELb0ELb0ELb1ELb0ELb0ELb1ELb1EEENS1_21CollectiveEpilogueFwdINS6_IJS8_SA_S9_EEENS6_IJNS7_ILi1EEESI_SI_EEESC_SE_Li128ELb1ELb1ELb1ELb0EEENS1_36VarlenDynamicPersistentTileSchedulerILi128ELi48ELi128ELi128ELb1ELb1ELb0ELb0ELb1ELb1EEEEEEEEEvNT_6ParamsE)
        /*00bc*/ 	.word	0x00000000


	//----- nvinfo : EIATTR_REGCOUNT
	.align		4
.L_42:
        /*00c0*/ 	.byte	0x04, 0x2f
        /*00c2*/ 	.short	(.L_44 - .L_43)
	.align		4
.L_43:
        /*00c4*/ 	.word	index@(_ZN7cutlass13device_kernelIN5flash19enable_sm80_to_sm89INS1_16FlashAttnFwdSm80INS1_25CollectiveMainloopFwdSm80ILi4ELi1ELb0EN4cute5tupleIJNS5_1CILi128EEENS7_ILi64EEENS7_ILi96EEEEEELi96ENS_10bfloat16_tEfNS_4arch4Sm80ELb0ELb0ELb0ELb0ELb0ELb0ELb1ELb1EEENS1_21CollectiveEpilogueFwdINS6_IJS8_SA_S9_EEENS6_IJNS7_ILi1EEESI_SI_EEESC_SE_Li128ELb0ELb1ELb1ELb0EEENS1_19SingleTileSchedulerILb0ELb1ELb1ELi128EEEEEEEEEvNT_6ParamsE)
        /*00c8*/ 	.word	0x00000004


	//----- nvinfo : EIATTR_FRAME_SIZE
	.align		4
.L_44:
        /*00cc*/ 	.byte	0x04, 0x11
        /*00ce*/ 	.short	(.L_46 - .L_45)
	.align		4
.L_45:
        /*00d0*/ 	.word	index@(_ZN7cutlass13device_kernelIN5flash19enable_sm80_to_sm89INS1_16FlashAttnFwdSm80INS1_25CollectiveMainloopFwdSm80ILi4ELi1ELb0EN4cute5tupleIJNS5_1CILi128EEENS7_ILi64EEENS7_ILi96EEEEEELi96ENS_10bfloat16_tEfNS_4arch4Sm80ELb0ELb0ELb0ELb0ELb0ELb0ELb1ELb1EEENS1_21CollectiveEpilogueFwdINS6_IJS8_SA_S9_EEENS6_IJNS7_ILi1EEESI_SI_EEESC_SE_Li128ELb0ELb1ELb1ELb0EEENS1_19SingleTileSchedulerILb0ELb1ELb1ELi128EEEEEEEEEvNT_6ParamsE)
        /*00d4*/ 	.word	0x00000000


	//----- nvinfo : EIATTR_MIN_STACK_SIZE
	.align		4
.L_46:
        /*00d8*/ 	.byte	0x04, 0x12
        /*00da*/ 	.short	(.L_48 - .L_47)
	.align		4
.L_47:
        /*00dc*/ 	.word	index@(_ZN7cutlass13device_kernelIN5flash19enable_sm80_to_sm89INS1_16FlashAttnFwdSm80INS1_25CollectiveMainloopFwdSm80ILi4ELi1ELb0EN4cute5tupleIJNS5_1CILi128EEENS7_ILi64EEENS7_ILi96EEEEEELi96ENS_10bfloat16_tEfNS_4arch4Sm80ELb0ELb0ELb0ELb0ELb0ELb0ELb1ELb1EEENS1_21CollectiveEpilogueFwdINS6_IJS8_SA_S9_EEENS6_IJNS7_ILi1EEESI_SI_EEESC_SE_Li128ELb0ELb1ELb1ELb0EEENS1_19SingleTileSchedulerILb0ELb1ELb1ELi128EEEEEEEEEvNT_6ParamsE)
        /*00e0*/ 	.word	0x00000000


	//----- nvinfo : EIATTR_MIN_STACK_SIZE
	.align		4
.L_48:
        /*00e4*/ 	.byte	0x04, 0x12
        /*00e6*/ 	.short	(.L_50 - .L_49)
	.align		4
.L_49:
        /*00e8*/ 	.word	index@(_ZN7cutlass13device_kernelIN5flash19enable_sm80_to_sm89INS1_16FlashAttnFwdSm80INS1_25CollectiveMainloopFwdSm80ILi4ELi1ELb0EN4cute5tupleIJNS5_1CILi128EEENS7_ILi48EEENS7_ILi96EEEEEELi96ENS_10bfloat16_tEfNS_4arch4Sm80ELb0ELb0ELb0ELb1ELb0ELb0ELb1ELb1EEENS1_21CollectiveEpilogueFwdINS6_IJS8_SA_S9_EEENS6_IJNS7_ILi1EEESI_SI_EEESC_SE_Li128ELb1ELb1ELb1ELb0EEENS1_36VarlenDynamicPersistentTileSchedulerILi128ELi48ELi128ELi128ELb1ELb1ELb0ELb0ELb1ELb1EEEEEEEEEvNT_6ParamsE)
        /*00ec*/ 	.word	0x00000000


	//----- nvinfo : EIATTR_MIN_STACK_SIZE
	.align		4
.L_50:
        /*00f0*/ 	.byte	0x04, 0x12
        /*00f2*/ 	.short	(.L_52 - .L_51)
	.align		4
.L_51:
        /*00f4*/ 	.word	index@(_ZN7cutlass13device_kernelIN5flash19enable_sm80_to_sm89INS1_16FlashAttnFwdSm80INS1_25CollectiveMainloopFwdSm80ILi4ELi1ELb0EN4cute5tupleIJNS5_1CILi128EEENS7_ILi48EEENS7_ILi96EEEEEELi96ENS_10bfloat16_tEfNS_4arch4Sm80ELb0ELb0ELb0ELb1ELb0ELb1ELb1ELb1EEENS1_21CollectiveEpilogueFwdINS6_IJS8_SA_S9_EEENS6_IJNS7_ILi1EEESI_SI_EEESC_SE_Li128ELb1ELb1ELb1ELb0EEENS1_36VarlenDynamicPersistentTileSchedulerILi128ELi48ELi128ELi128ELb1ELb1ELb0ELb0ELb1ELb1EEEEEEEEEvNT_6ParamsE)
        /*00f8*/ 	.word	0x00000000


	//----- nvinfo : EIATTR_MIN_STACK_SIZE
	.align		4
.L_52:
        /*00fc*/ 	.byte	0x04, 0x12
        /*00fe*/ 	.short	(.L_54 - .L_53)
	.align		4
.L_53:
        /*0100*/ 	.word	index@(_ZN7cutlass13device_kernelIN5flash19enable_sm80_to_sm89INS1_16FlashAttnFwdSm80INS1_25CollectiveMainloopFwdSm80ILi4ELi1ELb0EN4cute5tupleIJNS5_1CILi128EEENS7_ILi48EEENS7_ILi96EEEEEELi96ENS_10bfloat16_tEfNS_4arch4Sm80ELb0ELb1ELb0ELb0ELb0ELb0ELb1ELb1EEENS1_21CollectiveEpilogueFwdINS6_IJS8_SA_S9_EEENS6_IJNS7_ILi1EEESI_SI_EEESC_SE_Li128ELb0ELb1ELb1ELb0EEENS1_19SingleTileSchedulerILb0ELb1ELb1ELi128EEEEEEEEEvNT_6ParamsE)
        /*0104*/ 	.word	0x00000000


	//----- nvinfo : EIATTR_MIN_STACK_SIZE
	.align		4
.L_54:
        /*0108*/ 	.byte	0x04, 0x12
        /*010a*/ 	.short	(.L_56 - .L_55)
	.align		4
.L_55:
        /*010c*/ 	.word	index@(_ZN7cutlass13device_kernelIN5flash19enable_sm80_to_sm89INS1_16FlashAttnFwdSm80INS1_25CollectiveMainloopFwdSm80ILi4ELi1ELb0EN4cute5tupleIJNS5_1CILi128EEENS7_ILi48EEENS7_ILi96EEEEEELi96ENS_10bfloat16_tEfNS_4arch4Sm80ELb0ELb1ELb0ELb1ELb0ELb0ELb1ELb1EEENS1_21CollectiveEpilogueFwdINS6_IJS8_SA_S9_EEENS6_IJNS7_ILi1EEESI_SI_EEESC_SE_Li128ELb1ELb1ELb1ELb0EEENS1_36VarlenDynamicPersistentTileSchedulerILi128ELi48ELi128ELi128ELb1ELb1ELb0ELb1ELb0ELb1EEEEEEEEEvNT_6ParamsE)
        /*0110*/ 	.word	0x00000000


	//----- nvinfo : EIATTR_MIN_STACK_SIZE
	.align		4
.L_56:
        /*0114*/ 	.byte	0x04, 0x12
        /*0116*/ 	.short	(.L_58 - .L_57)
	.align		4
.L_57:
        /*0118*/ 	.word	index@(_ZN7cutlass13device_kernelIN5flash19enable_sm80_to_sm89INS1_16FlashAttnFwdSm80INS1_25CollectiveMainloopFwdSm80ILi4ELi1ELb0EN4cute5tupleIJNS5_1CILi128EEENS7_ILi48EEENS7_ILi96EEEEEELi96ENS_10bfloat16_tEfNS_4arch4Sm80ELb0ELb1ELb0ELb1ELb0ELb1ELb1ELb1EEENS1_21CollectiveEpilogueFwdINS6_IJS8_SA_S9_EEENS6_IJNS7_ILi1EEESI_SI_EEESC_SE_Li128ELb1ELb1ELb1ELb0EEENS1_36VarlenDynamicPersistentTileSchedulerILi128ELi48ELi128ELi128ELb1ELb1ELb0ELb1ELb0ELb1EEEEEEEEEvNT_6ParamsE)
        /*011c*/ 	.word	0x00000000


	//----- nvinfo : EIATTR_MIN_STACK_SIZE
	.align		4
.L_58:
        /*0120*/ 	.byte	0x04, 0x12
        /*0122*/ 	.short	(.L_60 - .L_59)
	.align		4
.L_59:
        /*0124*/ 	.word	index@(_ZN7cutlass13device_kernelIN5flash19enable_sm80_to_sm89INS1_16FlashAttnFwdSm80INS1_25CollectiveMainloopFwdSm80ILi4ELi1ELb0EN4cute5tupleIJNS5_1CILi128EEENS7_ILi64EEENS7_ILi96EEEEEELi96ENS_10bfloat16_tEfNS_4arch4Sm80ELb1ELb0ELb0ELb0ELb0ELb0ELb1ELb1EEENS1_21CollectiveEpilogueFwdINS6_IJS8_SA_S9_EEENS6_IJNS7_ILi1EEESI_SI_EEESC_SE_Li128ELb0ELb1ELb1ELb0EEENS1_30DynamicPersistentTileSchedulerILi128ELi128ELb1ELb1ELb0EEEEEEEEEvNT_6ParamsE)
        /*0128*/ 	.word	0x00000000


	//----- nvinfo : EIATTR_MIN_STACK_SIZE
	.align		4
.L_60:
        /*012c*/ 	.byte	0x04, 0x12
        /*012e*/ 	.short	(.L_62 - .L_61)
	.align		4
.L_61:
        /*0130*/ 	.word	index@(_ZN7cutlass13device_kernelIN5flash19enable_sm80_to_sm89INS1_16FlashAttnFwdSm80INS1_25CollectiveMainloopFwdSm80ILi4ELi1ELb0EN4cute5tupleIJNS5_1CILi128EEENS7_ILi48EEENS7_ILi96EEEEEELi96ENS_10bfloat16_tEfNS_4arch4Sm80ELb1ELb0ELb0ELb1ELb0ELb0ELb1ELb1EEENS1_21CollectiveEpilogueFwdINS6_IJS8_SA_S9_EEENS6_IJNS7_ILi1EEESI_SI_EEESC_SE_Li128ELb1ELb1ELb1ELb0EEENS1_36VarlenDynamicPersistentTileSchedulerILi128ELi48ELi128ELi128ELb1ELb1ELb0ELb1ELb1ELb1EEEEEEEEEvNT_6ParamsE)
        /*0134*/ 	.word	0x00000000


	//----- nvinfo : EIATTR_MIN_STACK_SIZE
	.align		4
.L_62:
        /*0138*/ 	.byte	0x04, 0x12
        /*013a*/ 	.short	(.L_64 - .L_63)
	.align		4
.L_63:
        /*013c*/ 	.word	index@(_ZN7cutlass13device_kernelIN5flash19enable_sm80_to_sm89INS1_16FlashAttnFwdSm80INS1_25CollectiveMainloopFwdSm80ILi4ELi1ELb0EN4cute5tupleIJNS5_1CILi128EEENS7_ILi48EEENS7_ILi96EEEEEELi96ENS_10bfloat16_tEfNS_4arch4Sm80ELb1ELb0ELb0ELb1ELb0ELb1ELb1ELb1EEENS1_21CollectiveEpilogueFwdINS6_IJS8_SA_S9_EEENS6_IJNS7_ILi1EEESI_SI_EEESC_SE_Li128ELb1ELb1ELb1ELb0EEENS1_36VarlenDynamicPersistentTileSchedulerILi128ELi48ELi128ELi128ELb1ELb1ELb0ELb1ELb1ELb1EEEEEEEEEvNT_6ParamsE)
        /*0140*/ 	.word	0x00000000
.L_64:


//--------------------- .nv.compat                --------------------------
	.section	.nv.compat,"",@"SHT_CUDA_COMPAT_INFO"
	.align	4
        /*0000*/ 	.byte	0x02, 0x09, 0x01, 0x00, 0x02, 0x02, 0x01, 0x00, 0x02, 0x05, 0x05, 0x00, 0x03, 0x07, 0x01, 0x01
        /*0010*/ 	.byte	0x02, 0x03, 0x00, 0x00, 0x02, 0x06, 0x01, 0x00, 0x04, 0x0b, 0x08, 0x00, 0x00, 0x00, 0x00, 0x00
        /*0020*/ 	.byte	0x00, 0x00, 0x00, 0x00


//--------------------- .nv.info._ZN7cutlass13device_kernelIN5flash19enable_sm80_to_sm89INS1_16FlashAttnFwdSm80INS1_25CollectiveMainloopFwdSm80ILi4ELi1ELb0EN4cute5tupleIJNS5_1CILi128EEENS7_ILi64EEENS7_ILi96EEEEEELi96ENS_10bfloat16_tEfNS_4arch4Sm80ELb0ELb0ELb0ELb0ELb0ELb0ELb1ELb1EEENS1_21CollectiveEpilogueFwdINS6_IJS8_SA_S9_EEENS6_IJNS7_ILi1EEESI_SI_EEESC_SE_Li128ELb0ELb1ELb1ELb0EEENS1_19SingleTileSchedulerILb0ELb1ELb1ELi128EEEEEEEEEvNT_6ParamsE --------------------------
	.section	.nv.info._ZN7cutlass13device_kernelIN5flash19enable_sm80_to_sm89INS1_16FlashAttnFwdSm80INS1_25CollectiveMainloopFwdSm80ILi4ELi1ELb0EN4cute5tupleIJNS5_1CILi128EEENS7_ILi64EEENS7_ILi96EEEEEELi96ENS_10bfloat16_tEfNS_4arch4Sm80ELb0ELb0ELb0ELb0ELb0ELb0ELb1ELb1EEENS1_21CollectiveEpilogueFwdINS6_IJS8_SA_S9_EEENS6_IJNS7_ILi1EEESI_SI_EEESC_SE_Li128ELb0ELb1ELb1ELb0EEENS1_19SingleTileSchedulerILb0ELb1ELb1ELi128EEEEEEEEEvNT_6ParamsE,"",@"SHT_CUDA_INFO"
	.sectionflags	@""
	.align	4


	//----- nvinfo : EIATTR_CUDA_API_VERSION
	.align		4
        /*0000*/ 	.byte	0x04, 0x37
        /*0002*/ 	.short	(.L_66 - .L_65)
.L_65:
        /*0004*/ 	.word	0x00000082


	//----- nvinfo : EIATTR_KPARAM_INFO
	.align		4
.L_66:
        /*0008*/ 	.byte	0x04, 0x17
        /*000a*/ 	.short	(.L_68 - .L_67)
.L_67:
        /*000c*/ 	.word	0x00000000
        /*0010*/ 	.short	0x0000
        /*0012*/ 	.short	0x0000
        /*0014*/ 	.byte	0x00, 0xf0, 0x61, 0x10


	//----- nvinfo : EIATTR_SPARSE_MMA_MASK
	.align		4
.L_68:
        /*0018*/ 	.byte	0x03, 0x50
        /*001a*/ 	.short	0x0000


	//----- nvinfo : EIATTR_MAXREG_COUNT
	.align		4
        /*001c*/ 	.byte	0x03, 0x1b
        /*001e*/ 	.short	0x00ff


	//----- nvinfo : EIATTR_MERCURY_ISA_VERSION
	.align		4
        /*0020*/ 	.byte	0x03, 0x5f
        /*0022*/ 	.short	0x0101


	//----- nvinfo : EIATTR_EXIT_INSTR_OFFSETS
	.align		4
        /*0024*/ 	.byte	0x04, 0x1c
        /*0026*/ 	.short	(.L_70 - .L_69)


	//   ....[0]....
.L_69:
        /*0028*/ 	.word	0x00000010


	//----- nvinfo : EIATTR_MAX_THREADS
	.align		4
.L_70:
        /*002c*/ 	.byte	0x04, 0x05
        /*002e*/ 	.short	(.L_72 - .L_71)
.L_71:
        /*0030*/ 	.word	0x00000080
        /*0034*/ 	.word	0x00000001
        /*0038*/ 	.word	0x00000001


	//----- nvinfo : EIATTR_CBANK_PARAM_SIZE
	.align		4
.L_72:
        /*003c*/ 	.byte	0x03, 0x19
        /*003e*/ 	.short	0x0418


	//----- nvinfo : EIATTR_PARAM_CBANK
	.align		4
        /*0040*/ 	.byte	0x04, 0x0a
        /*0042*/ 	.short	(.L_74 - .L_73)
	.align		4
.L_73:
        /*0044*/ 	.word	index@(.nv.constant0._ZN7cutlass13device_kernelIN5flash19enable_sm80_to_sm89INS1_16FlashAttnFwdSm80INS1_25CollectiveMainloopFwdSm80ILi4ELi1ELb0EN4cute5tupleIJNS5_1CILi128EEENS7_ILi64EEENS7_ILi96EEEEEELi96ENS_10bfloat16_tEfNS_4arch4Sm80ELb0ELb0ELb0ELb0ELb0ELb0ELb1ELb1EEENS1_21CollectiveEpilogueFwdINS6_IJS8_SA_S9_EEENS6_IJNS7_ILi1EEESI_SI_EEESC_SE_Li128ELb0ELb1ELb1ELb0EEENS1_19SingleTileSchedulerILb0ELb1ELb1ELi128EEEEEEEEEvNT_6ParamsE)
        /*0048*/ 	.short	0x0210
        /*004a*/ 	.short	0x0418


	//----- nvinfo : EIATTR_SW_WAR
	.align		4
.L_74:
        /*004c*/ 	.byte	0x04, 0x36
        /*004e*/ 	.short	(.L_76 - .L_75)
.L_75:
        /*0050*/ 	.word	0x00000008
.L_76:


//--------------------- .nv.info._ZN7cutlass13device_kernelIN5flash19enable_sm80_to_sm89INS1_16FlashAttnFwdSm80INS1_25CollectiveMainloopFwdSm80ILi4ELi1ELb0EN4cute5tupleIJNS5_1CILi128EEENS7_ILi48EEENS7_ILi96EEEEEELi96ENS_10bfloat16_tEfNS_4arch4Sm80ELb0ELb0ELb0ELb1ELb0ELb0ELb1ELb1EEENS1_21CollectiveEpilogueFwdINS6_IJS8_SA_S9_EEENS6_IJNS7_ILi1EEESI_SI_EEESC_SE_Li128ELb1ELb1ELb1ELb0EEENS1_36VarlenDynamicPersistentTileSchedulerILi128ELi48ELi128ELi128ELb1ELb1ELb0ELb0ELb1ELb1EEEEEEEEEvNT_6ParamsE --------------------------
	.section	.nv.info._ZN7cutlass13device_kernelIN5flash19enable_sm80_to_sm89INS1_16FlashAttnFwdSm80INS1_25CollectiveMainloopFwdSm80ILi4ELi1ELb0EN4cute5tupleIJNS5_1CILi128EEENS7_ILi48EEENS7_ILi96EEEEEELi96ENS_10bfloat16_tEfNS_4arch4Sm80ELb0ELb0ELb0ELb1ELb0ELb0ELb1ELb1EEENS1_21CollectiveEpilogueFwdINS6_IJS8_SA_S9_EEENS6_IJNS7_ILi1EEESI_SI_EEESC_SE_Li128ELb1ELb1ELb1ELb0EEENS1_36VarlenDynamicPersistentTileSchedulerILi128ELi48ELi128ELi128ELb1ELb1ELb0ELb0ELb1ELb1EEEEEEEEEvNT_6ParamsE,"",@"SHT_CUDA_INFO"
	.sectionflags	@""
	.align	4


	//----- nvinfo : EIATTR_CUDA_API_VERSION
	.align		4
        /*0000*/ 	.byte	0x04, 0x37
        /*0002*/ 	.short	(.L_78 - .L_77)
.L_77:
        /*0004*/ 	.word	0x00000082


	//----- nvinfo : EIATTR_KPARAM_INFO
	.align		4
.L_78:
        /*0008*/ 	.byte	0x04, 0x17
        /*000a*/ 	.short	(.L_80 - .L_79)
.L_79:
        /*000c*/ 	.word	0x00000000
        /*0010*/ 	.short	0x0000
        /*0012*/ 	.short	0x0000
        /*0014*/ 	.byte	0x00, 0xf0, 0xe1, 0x10


	//----- nvinfo : EIATTR_SPARSE_MMA_MASK
	.align		4
.L_80:
        /*0018*/ 	.byte	0x03, 0x50
        /*001a*/ 	.short	0x0000


	//----- nvinfo : EIATTR_MAXREG_COUNT
	.align		4
        /*001c*/ 	.byte	0x03, 0x1b
        /*001e*/ 	.short	0x00ff


	//----- nvinfo : EIATTR_MERCURY_ISA_VERSION
	.align		4
        /*0020*/ 	.byte	0x03, 0x5f
        /*0022*/ 	.short	0x0101


	//----- nvinfo : EIATTR_EXIT_INSTR_OFFSETS
	.align		4
        /*0024*/ 	.byte	0x04, 0x1c
        /*0026*/ 	.short	(.L_82 - .L_81)


	//   ....[0]....
.L_81:
        /*0028*/ 	.word	0x00000010


	//----- nvinfo : EIATTR_MAX_THREADS
	.align		4
.L_82:
        /*002c*/ 	.byte	0x04, 0x05
        /*002e*/ 	.short	(.L_84 - .L_83)
.L_83:
        /*0030*/ 	.word	0x00000080
        /*0034*/ 	.word	0x00000001
        /*0038*/ 	.word	0x00000001


	//----- nvinfo : EIATTR_CBANK_PARAM_SIZE
	.align		4
.L_84:
        /*003c*/ 	.byte	0x03, 0x19
        /*003e*/ 	.short	0x0438


	//----- nvinfo : EIATTR_PARAM_CBANK
	.align		4
        /*0040*/ 	.byte	0x04, 0x0a
        /*0042*/ 	.short	(.L_86 - .L_85)
	.align		4
.L_85:
        /*0044*/ 	.word	index@(.nv.constant0._ZN7cutlass13device_kernelIN5flash19enable_sm80_to_sm89INS1_16FlashAttnFwdSm80INS1_25CollectiveMainloopFwdSm80ILi4ELi1ELb0EN4cute5tupleIJNS5_1CILi128EEENS7_ILi48EEENS7_ILi96EEEEEELi96ENS_10bfloat16_tEfNS_4arch4Sm80ELb0ELb0ELb0ELb1ELb0ELb0ELb1ELb1EEENS1_21CollectiveEpilogueFwdINS6_IJS8_SA_S9_EEENS6_IJNS7_ILi1EEESI_SI_EEESC_SE_Li128ELb1ELb1ELb1ELb0EEENS1_36VarlenDynamicPersistentTileSchedulerILi128ELi48ELi128ELi128ELb1ELb1ELb0ELb0ELb1ELb1EEEEEEEEEvNT_6ParamsE)
        /*0048*/ 	.short	0x0210
        /*004a*/ 	.short	0x0438


	//----- nvinfo : EIATTR_SW_WAR
	.align		4
.L_86:
        /*004c*/ 	.byte	0x04, 0x36
        /*004e*/ 	.short	(.L_88 - .L_87)
.L_87:
        /*0050*/ 	.word	0x00000008
.L_88:


//--------------------- .nv.info._ZN7cutlass13device_kernelIN5flash19enable_sm80_to_sm89INS1_16FlashAttnFwdSm80INS1_25CollectiveMainloopFwdSm80ILi4ELi1ELb0EN4cute5tupleIJNS5_1CILi128EEENS7_ILi48EEENS7_ILi96EEEEEELi96ENS_10bfloat16_tEfNS_4arch4Sm80ELb0ELb0ELb0ELb1ELb0ELb1ELb1ELb1EEENS1_21CollectiveEpilogueFwdINS6_IJS8_SA_S9_EEENS6_IJNS7_ILi1EEESI_SI_EEESC_SE_Li128ELb1ELb1ELb1ELb0EEENS1_36VarlenDynamicPersistentTileSchedulerILi128ELi48ELi128ELi128ELb1ELb1ELb0ELb0ELb1ELb1EEEEEEEEEvNT_6ParamsE --------------------------
	.section	.nv.info._ZN7cutlass13device_kernelIN5flash19enable_sm80_to_sm89INS1_16FlashAttnFwdSm80INS1_25CollectiveMainloopFwdSm80ILi4ELi1ELb0EN4cute5tupleIJNS5_1CILi128EEENS7_ILi48EEENS7_ILi96EEEEEELi96ENS_10bfloat16_tEfNS_4arch4Sm80ELb0ELb0ELb0ELb1ELb0ELb1ELb1ELb1EEENS1_21CollectiveEpilogueFwdINS6_IJS8_SA_S9_EEENS6_IJNS7_ILi1EEESI_SI_EEESC_SE_Li128ELb1ELb1ELb1ELb0EEENS1_36VarlenDynamicPersistentTileSchedulerILi128ELi48ELi128ELi128ELb1ELb1ELb0ELb0ELb1ELb1EEEEEEEEEvNT_6ParamsE,"",@"SHT_CUDA_INFO"
	.sectionflags	@""
	.align	4


	//----- nvinfo : EIATTR_CUDA_API_VERSION
	.align		4
        /*0000*/ 	.byte	0x04, 0x37
        /*0002*/ 	.short	(.L_90 - .L_89)
.L_89:
        /*0004*/ 	.word	0x00000082


	//----- nvinfo : EIATTR_KPARAM_INFO
	.align		4
.L_90:
        /*0008*/ 	.byte	0x04, 0x17
        /*000a*/ 	.short	(.L_92 - .L_91)
.L_91:
        /*000c*/ 	.word	0x00000000
        /*0010*/ 	.short	0x0000
        /*0012*/ 	.short	0x0000
        /*0014*/ 	.byte	0x00, 0xf0, 0xe1, 0x10


	//----- nvinfo : EIATTR_SPARSE_MMA_MASK
	.align		4
.L_92:
        /*0018*/ 	.byte	0x03, 0x50
        /*001a*/ 	.short	0x0000


	//----- nvinfo : EIATTR_MAXREG_COUNT
	.align		4
        /*001c*/ 	.byte	0x03, 0x1b
        /*001e*/ 	.short	0x00ff


	//----- nvinfo : EIATTR_MERCURY_ISA_VERSION
	.align		4
        /*0020*/ 	.byte	0x03, 0x5f
        /*0022*/ 	.short	0x0101


	//----- nvinfo : EIATTR_EXIT_INSTR_OFFSETS
	.align		4
        /*0024*/ 	.byte	0x04, 0x1c
        /*0026*/ 	.short	(.L_94 - .L_93)


	//   ....[0]....
.L_93:
        /*0028*/ 	.word	0x00000010


	//----- nvinfo : EIATTR_MAX_THREADS
	.align		4
.L_94:
        /*002c*/ 	.byte	0x04, 0x05
        /*002e*/ 	.short	(.L_96 - .L_95)
.L_95:
        /*0030*/ 	.word	0x00000080
        /*0034*/ 	.word	0x00000001
        /*0038*/ 	.word	0x00000001


	//----- nvinfo : EIATTR_CBANK_PARAM_SIZE
	.align		4
.L_96:
        /*003c*/ 	.byte	0x03, 0x19
        /*003e*/ 	.short	0x0438


	//----- nvinfo : EIATTR_PARAM_CBANK
	.align		4
        /*0040*/ 	.byte	0x04, 0x0a
        /*0042*/ 	.short	(.L_98 - .L_97)
	.align		4
.L_97:
        /*0044*/ 	.word	index@(.nv.constant0._ZN7cutlass13device_kernelIN5flash19enable_sm80_to_sm89INS1_16FlashAttnFwdSm80INS1_25CollectiveMainloopFwdSm80ILi4ELi1ELb0EN4cute5tupleIJNS5_1CILi128EEENS7_ILi48EEENS7_ILi96EEEEEELi96ENS_10bfloat16_tEfNS_4arch4Sm80ELb0ELb0ELb0ELb1ELb0ELb1ELb1ELb1EEENS1_21CollectiveEpilogueFwdINS6_IJS8_SA_S9_EEENS6_IJNS7_ILi1EEESI_SI_EEESC_SE_Li128ELb1ELb1ELb1ELb0EEENS1_36VarlenDynamicPersistentTileSchedulerILi128ELi48ELi128ELi128ELb1ELb1ELb0ELb0ELb1ELb1EEEEEEEEEvNT_6ParamsE)
        /*0048*/ 	.short	0x0210
        /*004a*/ 	.short	0x0438


	//----- nvinfo : EIATTR_SW_WAR
	.align		4
.L_98:
        /*004c*/ 	.byte	0x04, 0x36
        /*004e*/ 	.short	(.L_100 - .L_99)
.L_99:
        /*0050*/ 	.word	0x00000008
.L_100:


//--------------------- .nv.info._ZN7cutlass13device_kernelIN5flash19enable_sm80_to_sm89INS1_16FlashAttnFwdSm80INS1_25CollectiveMainloopFwdSm80ILi4ELi1ELb0EN4cute5tupleIJNS5_1CILi128EEENS7_ILi48EEENS7_ILi96EEEEEELi96ENS_10bfloat16_tEfNS_4arch4Sm80ELb0ELb1ELb0ELb0ELb0ELb0ELb1ELb1EEENS1_21CollectiveEpilogueFwdINS6_IJS8_SA_S9_EEENS6_IJNS7_ILi1EEESI_SI_EEESC_SE_Li128ELb0ELb1ELb1ELb0EEENS1_19SingleTileSchedulerILb0ELb1ELb1ELi128EEEEEEEEEvNT_6ParamsE --------------------------
	.section	.nv.info._ZN7cutlass13device_kernelIN5flash19enable_sm80_to_sm89INS1_16FlashAttnFwdSm80INS1_25CollectiveMainloopFwdSm80ILi4ELi1ELb0EN4cute5tupleIJNS5_1CILi128EEENS7_ILi48EEENS7_ILi96EEEEEELi96ENS_10bfloat16_tEfNS_4arch4Sm80ELb0ELb1ELb0ELb0ELb0ELb0ELb1ELb1EEENS1_21CollectiveEpilogueFwdINS6_IJS8_SA_S9_EEENS6_IJNS7_ILi1EEESI_SI_EEESC_SE_Li128ELb0ELb1ELb1ELb0EEENS1_19SingleTileSchedulerILb0ELb1ELb1ELi128EEEEEEEEEvNT_6ParamsE,"",@"SHT_CUDA_INFO"
	.sectionflags	@""
	.align	4


	//----- nvinfo : EIATTR_CUDA_API_VERSION
	.align		4
        /*0000*/ 	.byte	0x04, 0x37
        /*0002*/ 	.short	(.L_102 - .L_101)
.L_101:
        /*0004*/ 	.word	0x00000082


	//----- nvinfo : EIATTR_KPARAM_INFO
	.align		4
.L_102:
        /*0008*/ 	.byte	0x04, 0x17
        /*000a*/ 	.short	(.L_104 - .L_103)
.L_103:
        /*000c*/ 	.word	0x00000000
        /*0010*/ 	.short	0x0000
        /*0012*/ 	.short	0x0000
        /*0014*/ 	.byte	0x00, 0xf0, 0x61, 0x10


	//----- nvinfo : EIATTR_SPARSE_MMA_MASK
	.align		4
.L_104:
        /*0018*/ 	.byte	0x03, 0x50
        /*001a*/ 	.short	0x0000


	//----- nvinfo : EIATTR_MAXREG_COUNT
	.align		4
        /*001c*/ 	.byte	0x03, 0x1b
        /*001e*/ 	.short	0x00ff


	//----- nvinfo : EIATTR_MERCURY_ISA_VERSION
	.align		4
        /*0020*/ 	.byte	0x03, 0x5f
        /*0022*/ 	.short	0x0101


	//----- nvinfo : EIATTR_EXIT_INSTR_OFFSETS
	.align		4
        /*0024*/ 	.byte	0x04, 0x1c
        /*0026*/ 	.short	(.L_106 - .L_105)


	//   ....[0]....
.L_105:
        /*0028*/ 	.word	0x00000010


	//----- nvinfo : EIATTR_MAX_THREADS
	.align		4
.L_106:
        /*002c*/ 	.byte	0x04, 0x05
        /*002e*/ 	.short	(.L_108 - .L_107)
.L_107:
        /*0030*/ 	.word	0x00000080
        /*0034*/ 	.word	0x00000001
        /*0038*/ 	.word	0x00000001


	//----- nvinfo : EIATTR_CBANK_PARAM_SIZE
	.align		4
.L_108:
        /*003c*/ 	.byte	0x03, 0x19
        /*003e*/ 	.short	0x0418


	//----- nvinfo : EIATTR_PARAM_CBANK
	.align		4
        /*0040*/ 	.byte	0x04, 0x0a
        /*0042*/ 	.short	(.L_110 - .L_109)
	.align		4
.L_109:
        /*0044*/ 	.word	index@(.nv.constant0._ZN7cutlass13device_kernelIN5flash19enable_sm80_to_sm89INS1_16FlashAttnFwdSm80INS1_25CollectiveMainloopFwdSm80ILi4ELi1ELb0EN4cute5tupleIJNS5_1CILi128EEENS7_ILi48EEENS7_ILi96EEEEEELi96ENS_10bfloat16_tEfNS_4arch4Sm80ELb0ELb1ELb0ELb0ELb0ELb0ELb1ELb1EEENS1_21CollectiveEpilogueFwdINS6_IJS8_SA_S9_EEENS6_IJNS7_ILi1EEESI_SI_EEESC_SE_Li128ELb0ELb1ELb1ELb0EEENS1_19SingleTileSchedulerILb0ELb1ELb1ELi128EEEEEEEEEvNT_6ParamsE)
        /*0048*/ 	.short	0x0210
        /*004a*/ 	.short	0x0418


	//----- nvinfo : EIATTR_SW_WAR
	.align		4
.L_110:
        /*004c*/ 	.byte	0x04, 0x36
        /*004e*/ 	.short	(.L_112 - .L_111)
.L_111:
        /*0050*/ 	.word	0x00000008
.L_112:


//--------------------- .nv.info._ZN7cutlass13device_kernelIN5flash19enable_sm80_to_sm89INS1_16FlashAttnFwdSm80INS1_25CollectiveMainloopFwdSm80ILi4ELi1ELb0EN4cute5tupleIJNS5_1CILi128EEENS7_ILi48EEENS7_ILi96EEEEEELi96ENS_10bfloat16_tEfNS_4arch4Sm80ELb0ELb1ELb0ELb1ELb0ELb0ELb1ELb1EEENS1_21CollectiveEpilogueFwdINS6_IJS8_SA_S9_EEENS6_IJNS7_ILi1EEESI_SI_EEESC_SE_Li128ELb1ELb1ELb1ELb0EEENS1_36VarlenDynamicPersistentTileSchedulerILi128ELi48ELi128ELi128ELb1ELb1ELb0ELb1ELb0ELb1EEEEEEEEEvNT_6ParamsE --------------------------
	.section	.nv.info._ZN7cutlass13device_kernelIN5flash19enable_sm80_to_sm89INS1_16FlashAttnFwdSm80INS1_25CollectiveMainloopFwdSm80ILi4ELi1ELb0EN4cute5tupleIJNS5_1CILi128EEENS7_ILi48EEENS7_ILi96EEEEEELi96ENS_10bfloat16_tEfNS_4arch4Sm80ELb0ELb1ELb0ELb1ELb0ELb0ELb1ELb1EEENS1_21CollectiveEpilogueFwdINS6_IJS8_SA_S9_EEENS6_IJNS7_ILi1EEESI_SI_EEESC_SE_Li128ELb1ELb1ELb1ELb0EEENS1_36VarlenDynamicPersistentTileSchedulerILi128ELi48ELi128ELi128ELb1ELb1ELb0ELb1ELb0ELb1EEEEEEEEEvNT_6ParamsE,"",@"SHT_CUDA_INFO"
	.sectionflags	@""
	.align	4


	//----- nvinfo : EIATTR_CUDA_API_VERSION
	.align		4
        /*0000*/ 	.byte	0x04, 0x37
        /*0002*/ 	.short	(.L_114 - .L_113)
.L_113:
        /*0004*/ 	.word	0x00000082


	//----- nvinfo : EIATTR_KPARAM_INFO
	.align		4
.L_114:
        /*0008*/ 	.byte	0x04, 0x17
        /*000a*/ 	.short	(.L_116 - .L_115)
.L_115:
        /*000c*/ 	.word	0x00000000
        /*0010*/ 	.short	0x0000
        /*0012*/ 	.short	0x0000
        /*0014*/ 	.byte	0x00, 0xf0, 0xe1, 0x10


	//----- nvinfo : EIATTR_SPARSE_MMA_MASK
	.align		4
.L_116:
        /*0018*/ 	.byte	0x03, 0x50
        /*001a*/ 	.short	0x0000


	//----- nvinfo : EIATTR_MAXREG_COUNT
	.align		4
        /*001c*/ 	.byte	0x03, 0x1b
        /*001e*/ 	.short	0x00ff


	//----- nvinfo : EIATTR_MERCURY_ISA_VERSION
	.align		4
        /*0020*/ 	.byte	0x03, 0x5f
        /*0022*/ 	.short	0x0101


	//----- nvinfo : EIATTR_EXIT_INSTR_OFFSETS
	.align		4
        /*0024*/ 	.byte	0x04, 0x1c
        /*0026*/ 	.short	(.L_118 - .L_117)


	//   ....[0]....
.L_117:
        /*0028*/ 	.word	0x00000010


	//----- nvinfo : EIATTR_MAX_THREADS
	.align		4
.L_118:
        /*002c*/ 	.byte	0x04, 0x05
        /*002e*/ 	.short	(.L_120 - .L_119)
.L_119:
        /*0030*/ 	.word	0x00000080
        /*0034*/ 	.word	0x00000001
        /*0038*/ 	.word	0x00000001


	//----- nvinfo : EIATTR_CBANK_PARAM_SIZE
	.align		4
.L_120:
        /*003c*/ 	.byte	0x03, 0x19
        /*003e*/ 	.short	0x0438


	//----- nvinfo : EIATTR_PARAM_CBANK
	.align		4
        /*0040*/ 	.byte	0x04, 0x0a
        /*0042*/ 	.short	(.L_122 - .L_121)
	.align		4
.L_121:
        /*0044*/ 	.word	index@(.nv.constant0._ZN7cutlass13device_kernelIN5flash19enable_sm80_to_sm89INS1_16FlashAttnFwdSm80INS1_25CollectiveMainloopFwdSm80ILi4ELi1ELb0EN4cute5tupleIJNS5_1CILi128EEENS7_ILi48EEENS7_ILi96EEEEEELi96ENS_10bfloat16_tEfNS_4arch4Sm80ELb0ELb1ELb0ELb1ELb0ELb0ELb1ELb1EEENS1_21CollectiveEpilogueFwdINS6_IJS8_SA_S9_EEENS6_IJNS7_ILi1EEESI_SI_EEESC_SE_Li128ELb1ELb1ELb1ELb0EEENS1_36VarlenDynamicPersistentTileSchedulerILi128ELi48ELi128ELi128ELb1ELb1ELb0ELb1ELb0ELb1EEEEEEEEEvNT_6ParamsE)
        /*0048*/ 	.short	0x0210
        /*004a*/ 	.short	0x0438


	//----- nvinfo : EIATTR_SW_WAR
	.align		4
.L_122:
        /*004c*/ 	.byte	0x04, 0x36
        /*004e*/ 	.short	(.L_124 - .L_123)
.L_123:
        /*0050*/ 	.word	0x00000008
.L_124:


//--------------------- .nv.info._ZN7cutlass13device_kernelIN5flash19enable_sm80_to_sm89INS1_16FlashAttnFwdSm80INS1_25CollectiveMainloopFwdSm80ILi4ELi1ELb0EN4cute5tupleIJNS5_1CILi128EEENS7_ILi48EEENS7_ILi96EEEEEELi96ENS_10bfloat16_tEfNS_4arch4Sm80ELb0ELb1ELb0ELb1ELb0ELb1ELb1ELb1EEENS1_21CollectiveEpilogueFwdINS6_IJS8_SA_S9_EEENS6_IJNS7_ILi1EEESI_SI_EEESC_SE_Li128ELb1ELb1ELb1ELb0EEENS1_36VarlenDynamicPersistentTileSchedulerILi128ELi48ELi128ELi128ELb1ELb1ELb0ELb1ELb0ELb1EEEEEEEEEvNT_6ParamsE --------------------------
	.section	.nv.info._ZN7cutlass13device_kernelIN5flash19enable_sm80_to_sm89INS1_16FlashAttnFwdSm80INS1_25CollectiveMainloopFwdSm80ILi4ELi1ELb0EN4cute5tupleIJNS5_1CILi128EEENS7_ILi48EEENS7_ILi96EEEEEELi96ENS_10bfloat16_tEfNS_4arch4Sm80ELb0ELb1ELb0ELb1ELb0ELb1ELb1ELb1EEENS1_21CollectiveEpilogueFwdINS6_IJS8_SA_S9_EEENS6_IJNS7_ILi1EEESI_SI_EEESC_SE_Li128ELb1ELb1ELb1ELb0EEENS1_36VarlenDynamicPersistentTileSchedulerILi128ELi48ELi128ELi128ELb1ELb1ELb0ELb1ELb0ELb1EEEEEEEEEvNT_6ParamsE,"",@"SHT_CUDA_INFO"
	.sectionflags	@""
	.align	4


	//----- nvinfo : EIATTR_CUDA_API_VERSION
	.align		4
        /*0000*/ 	.byte	0x04, 0x37
        /*0002*/ 	.short	(.L_126 - .L_125)
.L_125:
        /*0004*/ 	.word	0x00000082


	//----- nvinfo : EIATTR_KPARAM_INFO
	.align		4
.L_126:
        /*0008*/ 	.byte	0x04, 0x17
        /*000a*/ 	.short	(.L_128 - .L_127)
.L_127:
        /*000c*/ 	.word	0x00000000
        /*0010*/ 	.short	0x0000
        /*0012*/ 	.short	0x0000
        /*0014*/ 	.byte	0x00, 0xf0, 0xe1, 0x10


	//----- nvinfo : EIATTR_SPARSE_MMA_MASK
	.align		4
.L_128:
        /*0018*/ 	.byte	0x03, 0x50
        /*001a*/ 	.short	0x0000


	//----- nvinfo : EIATTR_MAXREG_COUNT
	.align		4
        /*001c*/ 	.byte	0x03, 0x1b
        /*001e*/ 	.short	0x00ff


	//----- nvinfo : EIATTR_MERCURY_ISA_VERSION
	.align		4
        /*0020*/ 	.byte	0x03, 0x5f
        /*0022*/ 	.short	0x0101


	//----- nvinfo : EIATTR_EXIT_INSTR_OFFSETS
	.align		4
        /*0024*/ 	.byte	0x04, 0x1c
        /*0026*/ 	.short	(.L_130 - .L_129)


	//   ....[0]....
.L_129:
        /*0028*/ 	.word	0x00000010


	//----- nvinfo : EIATTR_MAX_THREADS
	.align		4
.L_130:
        /*002c*/ 	.byte	0x04, 0x05
        /*002e*/ 	.short	(.L_132 - .L_131)
.L_131:
        /*0030*/ 	.word	0x00000080
        /*0034*/ 	.word	0x00000001
        /*0038*/ 	.word	0x00000001


	//----- nvinfo : EIATTR_CBANK_PARAM_SIZE
	.align		4
.L_132:
        /*003c*/ 	.byte	0x03, 0x19
        /*003e*/ 	.short	0x0438


	//----- nvinfo : EIATTR_PARAM_CBANK
	.align		4
        /*0040*/ 	.byte	0x04, 0x0a
        /*0042*/ 	.short	(.L_134 - .L_133)
	.align		4
.L_133:
        /*0044*/ 	.word	index@(.nv.constant0._ZN7cutlass13device_kernelIN5flash19enable_sm80_to_sm89INS1_16FlashAttnFwdSm80INS1_25CollectiveMainloopFwdSm80ILi4ELi1ELb0EN4cute5tupleIJNS5_1CILi128EEENS7_ILi48EEENS7_ILi96EEEEEELi96ENS_10bfloat16_tEfNS_4arch4Sm80ELb0ELb1ELb0ELb1ELb0ELb1ELb1ELb1EEENS1_21CollectiveEpilogueFwdINS6_IJS8_SA_S9_EEENS6_IJNS7_ILi1EEESI_SI_EEESC_SE_Li128ELb1ELb1ELb1ELb0EEENS1_36VarlenDynamicPersistentTileSchedulerILi128ELi48ELi128ELi128ELb1ELb1ELb0ELb1ELb0ELb1EEEEEEEEEvNT_6ParamsE)
        /*0048*/ 	.short	0x0210
        /*004a*/ 	.short	0x0438


	//----- nvinfo : EIATTR_SW_WAR
	.align		4
.L_134:
        /*004c*/ 	.byte	0x04, 0x36
        /*004e*/ 	.short	(.L_136 - .L_135)
.L_135:
        /*0050*/ 	.word	0x00000008
.L_136:


//--------------------- .nv.info._ZN7cutlass13device_kernelIN5flash19enable_sm80_to_sm89INS1_16FlashAttnFwdSm80INS1_25CollectiveMainloopFwdSm80ILi4ELi1ELb0EN4cute5tupleIJNS5_1CILi128EEENS7_ILi64EEENS7_ILi96EEEEEELi96ENS_10bfloat16_tEfNS_4arch4Sm80ELb1ELb0ELb0ELb0ELb0ELb0ELb1ELb1EEENS1_21CollectiveEpilogueFwdINS6_IJS8_SA_S9_EEENS6_IJNS7_ILi1EEESI_SI_EEESC_SE_Li128ELb0ELb1ELb1ELb0EEENS1_30DynamicPersistentTileSchedulerILi128ELi128ELb1ELb1ELb0EEEEEEEEEvNT_6ParamsE --------------------------
	.section	.nv.info._ZN7cutlass13device_kernelIN5flash19enable_sm80_to_sm89INS1_16FlashAttnFwdSm80INS1_25CollectiveMainloopFwdSm80ILi4ELi1ELb0EN4cute5tupleIJNS5_1CILi128EEENS7_ILi64EEENS7_ILi96EEEEEELi96ENS_10bfloat16_tEfNS_4arch4Sm80ELb1ELb0ELb0ELb0ELb0ELb0ELb1ELb1EEENS1_21CollectiveEpilogueFwdINS6_IJS8_SA_S9_EEENS6_IJNS7_ILi1EEESI_SI_EEESC_SE_Li128ELb0ELb1ELb1ELb0EEENS1_30DynamicPersistentTileSchedulerILi128ELi128ELb1ELb1ELb0EEEEEEEEEvNT_6ParamsE,"",@"SHT_CUDA_INFO"
	.sectionflags	@""
	.align	4


	//----- nvinfo : EIATTR_CUDA_API_VERSION
	.align		4
        /*0000*/ 	.byte	0x04, 0x37
        /*0002*/ 	.short	(.L_138 - .L_137)
.L_137:
        /*0004*/ 	.word	0x00000082


	//----- nvinfo : EIATTR_KPARAM_INFO
	.align		4
.L_138:
        /*0008*/ 	.byte	0x04, 0x17
        /*000a*/ 	.short	(.L_140 - .L_139)
.L_139:
        /*000c*/ 	.word	0x00000000
        /*0010*/ 	.short	0x0000
        /*0012*/ 	.short	0x0000
        /*0014*/ 	.byte	0x00, 0xf0, 0xa1, 0x10


	//----- nvinfo : EIATTR_SPARSE_MMA_MASK
	.align		4
.L_140:
        /*0018*/ 	.byte	0x03, 0x50
        /*001a*/ 	.short	0x0000


	//----- nvinfo : EIATTR_MAXREG_COUNT
	.align		4
        /*001c*/ 	.byte	0x03, 0x1b
        /*001e*/ 	.short	0x00ff


	//----- nvinfo : EIATTR_MERCURY_ISA_VERSION
	.align		4
        /*0020*/ 	.byte	0x03, 0x5f
        /*0022*/ 	.short	0x0101


	//----- nvinfo : EIATTR_EXIT_INSTR_OFFSETS
	.align		4
        /*0024*/ 	.byte	0x04, 0x1c
        /*0026*/ 	.short	(.L_142 - .L_141)


	//   ....[0]....
.L_141:
        /*0028*/ 	.word	0x00000010


	//----- nvinfo : EIATTR_MAX_THREADS
	.align		4
.L_142:
        /*002c*/ 	.byte	0x04, 0x05
        /*002e*/ 	.short	(.L_144 - .L_143)
.L_143:
        /*0030*/ 	.word	0x00000080
        /*0034*/ 	.word	0x00000001
        /*0038*/ 	.word	0x00000001


	//----- nvinfo : EIATTR_CBANK_PARAM_SIZE
	.align		4
.L_144:
        /*003c*/ 	.byte	0x03, 0x19
        /*003e*/ 	.short	0x0428


	//----- nvinfo : EIATTR_PARAM_CBANK
	.align		4
        /*0040*/ 	.byte	0x04, 0x0a
        /*0042*/ 	.short	(.L_146 - .L_145)
	.align		4
.L_145:
        /*0044*/ 	.word	index@(.nv.constant0._ZN7cutlass13device_kernelIN5flash19enable_sm80_to_sm89INS1_16FlashAttnFwdSm80INS1_25CollectiveMainloopFwdSm80ILi4ELi1ELb0EN4cute5tupleIJNS5_1CILi128EEENS7_ILi64EEENS7_ILi96EEEEEELi96ENS_10bfloat16_tEfNS_4arch4Sm80ELb1ELb0ELb0ELb0ELb0ELb0ELb1ELb1EEENS1_21CollectiveEpilogueFwdINS6_IJS8_SA_S9_EEENS6_IJNS7_ILi1EEESI_SI_EEESC_SE_Li128ELb0ELb1ELb1ELb0EEENS1_30DynamicPersistentTileSchedulerILi128ELi128ELb1ELb1ELb0EEEEEEEEEvNT_6ParamsE)
        /*0048*/ 	.short	0x0210
        /*004a*/ 	.short	0x0428


	//----- nvinfo : EIATTR_SW_WAR
	.align		4
.L_146:
        /*004c*/ 	.byte	0x04, 0x36
        /*004e*/ 	.short	(.L_148 - .L_147)
.L_147:
        /*0050*/ 	.word	0x00000008
.L_148:


//--------------------- .nv.info._ZN7cutlass13device_kernelIN5flash19enable_sm80_to_sm89INS1_16FlashAttnFwdSm80INS1_25CollectiveMainloopFwdSm80ILi4ELi1ELb0EN4cute5tupleIJNS5_1CILi128EEENS7_ILi48EEENS7_ILi96EEEEEELi96ENS_10bfloat16_tEfNS_4arch4Sm80ELb1ELb0ELb0ELb1ELb0ELb0ELb1ELb1EEENS1_21CollectiveEpilogueFwdINS6_IJS8_SA_S9_EEENS6_IJNS7_ILi1EEESI_SI_EEESC_SE_Li128ELb1ELb1ELb1ELb0EEENS1_36VarlenDynamicPersistentTileSchedulerILi128ELi48ELi128ELi128ELb1ELb1ELb0ELb1ELb1ELb1EEEEEEEEEvNT_6ParamsE --------------------------
	.section	.nv.info._ZN7cutlass13device_kernelIN5flash19enable_sm80_to_sm89INS1_16FlashAttnFwdSm80INS1_25CollectiveMainloopFwdSm80ILi4ELi1ELb0EN4cute5tupleIJNS5_1CILi128EEENS7_ILi48EEENS7_ILi96EEEEEELi96ENS_10bfloat16_tEfNS_4arch4Sm80ELb1ELb0ELb0ELb1ELb0ELb0ELb1ELb1EEENS1_21CollectiveEpilogueFwdINS6_IJS8_SA_S9_EEENS6_IJNS7_ILi1EEESI_SI_EEESC_SE_Li128ELb1ELb1ELb1ELb0EEENS1_36VarlenDynamicPersistentTileSchedulerILi128ELi48ELi128ELi128ELb1ELb1ELb0ELb1ELb1ELb1EEEEEEEEEvNT_6ParamsE,"",@"SHT_CUDA_INFO"
	.sectionflags	@""
	.align	4


	//----- nvinfo : EIATTR_CUDA_API_VERSION
	.align		4
        /*0000*/ 	.byte	0x04, 0x37
        /*0002*/ 	.short	(.L_150 - .L_149)
.L_149:
        /*0004*/ 	.word	0x00000082


	//----- nvinfo : EIATTR_KPARAM_INFO
	.align		4
.L_150:
        /*0008*/ 	.byte	0x04, 0x17
        /*000a*/ 	.short	(.L_152 - .L_151)
.L_151:
        /*000c*/ 	.word	0x00000000
        /*0010*/ 	.short	0x0000
        /*0012*/ 	.short	0x0000
        /*0014*/ 	.byte	0x00, 0xf0, 0xe1, 0x10


	//----- nvinfo : EIATTR_SPARSE_MMA_MASK
	.align		4
.L_152:
        /*0018*/ 	.byte	0x03, 0x50
        /*001a*/ 	.short	0x0000


	//----- nvinfo : EIATTR_MAXREG_COUNT
	.align		4
        /*001c*/ 	.byte	0x03, 0x1b
        /*001e*/ 	.short	0x00ff


	//----- nvinfo : EIATTR_MERCURY_ISA_VERSION
	.align		4
        /*0020*/ 	.byte	0x03, 0x5f
        /*0022*/ 	.short	0x0101


	//----- nvinfo : EIATTR_EXIT_INSTR_OFFSETS
	.align		4
        /*0024*/ 	.byte	0x04, 0x1c
        /*0026*/ 	.short	(.L_154 - .L_153)


	//   ....[0]....
.L_153:
        /*0028*/ 	.word	0x00000010


	//----- nvinfo : EIATTR_MAX_THREADS
	.align		4
.L_154:
        /*002c*/ 	.byte	0x04, 0x05
        /*002e*/ 	.short	(.L_156 - .L_155)
.L_155:
        /*0030*/ 	.word	0x00000080
        /*0034*/ 	.word	0x00000001
        /*0038*/ 	.word	0x00000001


	//----- nvinfo : EIATTR_CBANK_PARAM_SIZE
	.align		4
.L_156:
        /*003c*/ 	.byte	0x03, 0x19
        /*003e*/ 	.short	0x0438


	//----- nvinfo : EIATTR_PARAM_CBANK
	.align		4
        /*0040*/ 	.byte	0x04, 0x0a
        /*0042*/ 	.short	(.L_158 - .L_157)
	.align		4
.L_157:
        /*0044*/ 	.word	index@(.nv.constant0._ZN7cutlass13device_kernelIN5flash19enable_sm80_to_sm89INS1_16FlashAttnFwdSm80INS1_25CollectiveMainloopFwdSm80ILi4ELi1ELb0EN4cute5tupleIJNS5_1CILi128EEENS7_ILi48EEENS7_ILi96EEEEEELi96ENS_10bfloat16_tEfNS_4arch4Sm80ELb1ELb0ELb0ELb1ELb0ELb0ELb1ELb1EEENS1_21CollectiveEpilogueFwdINS6_IJS8_SA_S9_EEENS6_IJNS7_ILi1EEESI_SI_EEESC_SE_Li128ELb1ELb1ELb1ELb0EEENS1_36VarlenDynamicPersistentTileSchedulerILi128ELi48ELi128ELi128ELb1ELb1ELb0ELb1ELb1ELb1EEEEEEEEEvNT_6ParamsE)
        /*0048*/ 	.short	0x0210
        /*004a*/ 	.short	0x0438


	//----- nvinfo : EIATTR_SW_WAR
	.align		4
.L_158:
        /*004c*/ 	.byte	0x04, 0x36
        /*004e*/ 	.short	(.L_160 - .L_159)
.L_159:
        /*0050*/ 	.word	0x00000008
.L_160:


//--------------------- .nv.info._ZN7cutlass13device_kernelIN5flash19enable_sm80_to_sm89INS1_16FlashAttnFwdSm80INS1_25CollectiveMainloopFwdSm80ILi4ELi1ELb0EN4cute5tupleIJNS5_1CILi128EEENS7_ILi48EEENS7_ILi96EEEEEELi96ENS_10bfloat16_tEfNS_4arch4Sm80ELb1ELb0ELb0ELb1ELb0ELb1ELb1ELb1EEENS1_21CollectiveEpilogueFwdINS6_IJS8_SA_S9_EEENS6_IJNS7_ILi1EEESI_SI_EEESC_SE_Li128ELb1ELb1ELb1ELb0EEENS1_36VarlenDynamicPersistentTileSchedulerILi128ELi48ELi128ELi128ELb1ELb1ELb0ELb1ELb1ELb1EEEEEEEEEvNT_6ParamsE --------------------------
	.section	.nv.info._ZN7cutlass13device_kernelIN5flash19enable_sm80_to_sm89INS1_16FlashAttnFwdSm80INS1_25CollectiveMainloopFwdSm80ILi4ELi1ELb0EN4cute5tupleIJNS5_1CILi128EEENS7_ILi48EEENS7_ILi96EEEEEELi96ENS_10bfloat16_tEfNS_4arch4Sm80ELb1ELb0ELb0ELb1ELb0ELb1ELb1ELb1EEENS1_21CollectiveEpilogueFwdINS6_IJS8_SA_S9_EEENS6_IJNS7_ILi1EEESI_SI_EEESC_SE_Li128ELb1ELb1ELb1ELb0EEENS1_36VarlenDynamicPersistentTileSchedulerILi128ELi48ELi128ELi128ELb1ELb1ELb0ELb1ELb1ELb1EEEEEEEEEvNT_6ParamsE,"",@"SHT_CUDA_INFO"
	.sectionflags	@""
	.align	4


	//----- nvinfo : EIATTR_CUDA_API_VERSION
	.align		4
        /*0000*/ 	.byte	0x04, 0x37
        /*0002*/ 	.short	(.L_162 - .L_161)
.L_161:
        /*0004*/ 	.word	0x00000082


	//----- nvinfo : EIATTR_KPARAM_INFO
	.align		4
.L_162:
        /*0008*/ 	.byte	0x04, 0x17
        /*000a*/ 	.short	(.L_164 - .L_163)
.L_163:
        /*000c*/ 	.word	0x00000000
        /*0010*/ 	.short	0x0000
        /*0012*/ 	.short	0x0000
        /*0014*/ 	.byte	0x00, 0xf0, 0xe1, 0x10


	//----- nvinfo : EIATTR_SPARSE_MMA_MASK
	.align		4
.L_164:
        /*0018*/ 	.byte	0x03, 0x50
        /*001a*/ 	.short	0x0000


	//----- nvinfo : EIATTR_MAXREG_COUNT
	.align		4
        /*001c*/ 	.byte	0x03, 0x1b
        /*001e*/ 	.short	0x00ff


	//----- nvinfo : EIATTR_MERCURY_ISA_VERSION
	.align		4
        /*0020*/ 	.byte	0x03, 0x5f
        /*0022*/ 	.short	0x0101


	//----- nvinfo : EIATTR_EXIT_INSTR_OFFSETS
	.align		4
        /*0024*/ 	.byte	0x04, 0x1c
        /*0026*/ 	.short	(.L_166 - .L_165)


	//   ....[0]....
.L_165:
        /*0028*/ 	.word	0x00000010


	//----- nvinfo : EIATTR_MAX_THREADS
	.align		4
.L_166:
        /*002c*/ 	.byte	0x04, 0x05
        /*002e*/ 	.short	(.L_168 - .L_167)
.L_167:
        /*0030*/ 	.word	0x00000080
        /*0034*/ 	.word	0x00000001
        /*0038*/ 	.word	0x00000001


	//----- nvinfo : EIATTR_CBANK_PARAM_SIZE
	.align		4
.L_168:
        /*003c*/ 	.byte	0x03, 0x19
        /*003e*/ 	.short	0x0438


	//----- nvinfo : EIATTR_PARAM_CBANK
	.align		4
        /*0040*/ 	.byte	0x04, 0x0a
        /*0042*/ 	.short	(.L_170 - .L_169)
	.align		4
.L_169:
        /*0044*/ 	.word	index@(.nv.constant0._ZN7cutlass13device_kernelIN5flash19enable_sm80_to_sm89INS1_16FlashAttnFwdSm80INS1_25CollectiveMainloopFwdSm80ILi4ELi1ELb0EN4cute5tupleIJNS5_1CILi128EEENS7_ILi48EEENS7_ILi96EEEEEELi96ENS_10bfloat16_tEfNS_4arch4Sm80ELb1ELb0ELb0ELb1ELb0ELb1ELb1ELb1EEENS1_21CollectiveEpilogueFwdINS6_IJS8_SA_S9_EEENS6_IJNS7_ILi1EEESI_SI_EEESC_SE_Li128ELb1ELb1ELb1ELb0EEENS1_36VarlenDynamicPersistentTileSchedulerILi128ELi48ELi128ELi128ELb1ELb1ELb0ELb1ELb1ELb1EEEEEEEEEvNT_6ParamsE)
        /*0048*/ 	.short	0x0210
        /*004a*/ 	.short	0x0438


	//----- nvinfo : EIATTR_SW_WAR
	.align		4
.L_170:
        /*004c*/ 	.byte	0x04, 0x36
        /*004e*/ 	.short	(.L_172 - .L_171)
.L_171:
        /*0050*/ 	.word	0x00000008
.L_172:


//--------------------- .nv.callgraph             --------------------------
	.section	.nv.callgraph,"",@"SHT_CUDA_CALLGRAPH"
	.align	4
	.sectionentsize	8
	.align		4
        /*0000*/ 	.word	0x00000000
	.align		4
        /*0004*/ 	.word	0xffffffff
	.align		4
        /*0008*/ 	.word	0x00000000
	.align		4
        /*000c*/ 	.word	0xfffffffe
	.align		4
        /*0010*/ 	.word	0x00000000
	.align		4
        /*0014*/ 	.word	0xfffffffd
	.align		4
        /*0018*/ 	.word	0x00000000
	.align		4
        /*001c*/ 	.word	0xfffffffc


//--------------------- .nv.constant4             --------------------------
	.section	.nv.constant4,"a",@progbits
	.align	8
	.align		8
.nv.constant4:
        /*0000*/ 	.dword	_ZN71_INTERNAL_e7be270a_35_flash_fwd_hdim96_bf16_split_sm80_cu_744032ad_34944cuda3std3__45__cpo5beginE
	.align		8
        /*0008*/ 	.dword	_ZN71_INTERNAL_e7be270a_35_flash_fwd_hdim96_bf16_split_sm80_cu_744032ad_34944cuda3std3__45__cpo3endE
	.align		8
        /*0010*/ 	.dword	_ZN71_INTERNAL_e7be270a_35_flash_fwd_hdim96_bf16_split_sm80_cu_744032ad_34944cuda3std3__45__cpo6cbeginE
	.align		8
        /*0018*/ 	.dword	_ZN71_INTERNAL_e7be270a_35_flash_fwd_hdim96_bf16_split_sm80_cu_744032ad_34944cuda3std3__45__cpo4cendE
	.align		8
        /*0020*/ 	.dword	_ZN71_INTERNAL_e7be270a_35_flash_fwd_hdim96_bf16_split_sm80_cu_744032ad_34944cuda3std3__473_GLOBAL__N__e7be270a_35_flash_fwd_hdim96_bf16_split_sm80_cu_744032ad_34946ignoreE
	.align		8
        /*0028*/ 	.dword	_ZN71_INTERNAL_e7be270a_35_flash_fwd_hdim96_bf16_split_sm80_cu_744032ad_34944cuda3std3__419piecewise_constructE
	.align		8
        /*0030*/ 	.dword	_ZN71_INTERNAL_e7be270a_35_flash_fwd_hdim96_bf16_split_sm80_cu_744032ad_34944cuda3std3__48in_placeE
	.align		8
        /*0038*/ 	.dword	_ZN71_INTERNAL_e7be270a_35_flash_fwd_hdim96_bf16_split_sm80_cu_744032ad_34944cuda3std6ranges3__45__cpo4swapE
	.align		8
        /*0040*/ 	.dword	_ZN71_INTERNAL_e7be270a_35_flash_fwd_hdim96_bf16_split_sm80_cu_744032ad_34944cuda3std6ranges3__45__cpo9iter_moveE
	.align		8
        /*0048*/ 	.dword	_ZN71_INTERNAL_e7be270a_35_flash_fwd_hdim96_bf16_split_sm80_cu_744032ad_34944cute7productE
	.align		8
        /*0050*/ 	.dword	_ZN71_INTERNAL_e7be270a_35_flash_fwd_hdim96_bf16_split_sm80_cu_744032ad_34944cute1_E


//--------------------- .text._ZN7cutlass13device_kernelIN5flash19enable_sm80_to_sm89INS1_16FlashAttnFwdSm80INS1_25CollectiveMainloopFwdSm80ILi4ELi1ELb0EN4cute5tupleIJNS5_1CILi128EEENS7_ILi64EEENS7_ILi96EEEEEELi96ENS_10bfloat16_tEfNS_4arch4Sm80ELb0ELb0ELb0ELb0ELb0ELb0ELb1ELb1EEENS1_21CollectiveEpilogueFwdINS6_IJS8_SA_S9_EEENS6_IJNS7_ILi1EEESI_SI_EEESC_SE_Li128ELb0ELb1ELb1ELb0EEENS1_19SingleTileSchedulerILb0ELb1ELb1ELi128EEEEEEEEEvNT_6ParamsE --------------------------
	.section	.text._ZN7cutlass13device_kernelIN5flash19enable_sm80_to_sm89INS1_16FlashAttnFwdSm80INS1_25CollectiveMainloopFwdSm80ILi4ELi1ELb0EN4cute5tupleIJNS5_1CILi128EEENS7_ILi64EEENS7_ILi96EEEEEELi96ENS_10bfloat16_tEfNS_4arch4Sm80ELb0ELb0ELb0ELb0ELb0ELb0ELb1ELb1EEENS1_21CollectiveEpilogueFwdINS6_IJS8_SA_S9_EEENS6_IJNS7_ILi1EEESI_SI_EEESC_SE_Li128ELb0ELb1ELb1ELb0EEENS1_19SingleTileSchedulerILb0ELb1ELb1ELi128EEEEEEEEEvNT_6ParamsE,"ax",@progbits
	.align	128
.text._ZN7cutlass13device_kernelIN5flash19enable_sm80_to_sm89INS1_16FlashAttnFwdSm80INS1_25CollectiveMainloopFwdSm80ILi4ELi1ELb0EN4cute5tupleIJNS5_1CILi128EEENS7_ILi64EEENS7_ILi96EEEEEELi96ENS_10bfloat16_tEfNS_4arch4Sm80ELb0ELb0ELb0ELb0ELb0ELb0ELb1ELb1EEENS1_21CollectiveEpilogueFwdINS6_IJS8_SA_S9_EEENS6_IJNS7_ILi1EEESI_SI_EEESC_SE_Li128ELb0ELb1ELb1ELb0EEENS1_19SingleTileSchedulerILb0ELb1ELb1ELi128EEEEEEEEEvNT_6ParamsE:
        .type           _ZN7cutlass13device_kernelIN5flash19enable_sm80_to_sm89INS1_16FlashAttnFwdSm80INS1_25CollectiveMainloopFwdSm80ILi4ELi1ELb0EN4cute5tupleIJNS5_1CILi128EEENS7_ILi64EEENS7_ILi96EEEEEELi96ENS_10bfloat16_tEfNS_4arch4Sm80ELb0ELb0ELb0ELb0ELb0ELb0ELb1ELb1EEENS1_21CollectiveEpilogueFwdINS6_IJS8_SA_S9_EEENS6_IJNS7_ILi1EEESI_SI_EEESC_SE_Li128ELb0ELb1ELb1ELb0EEENS1_19SingleTileSchedulerILb0ELb1ELb1ELi128EEEEEEEEEvNT_6ParamsE,@function
        .size           _ZN7cutlass13device_kernelIN5flash19enable_sm80_to_sm89INS1_16FlashAttnFwdSm80INS1_25CollectiveMainloopFwdSm80ILi4ELi1ELb0EN4cute5tupleIJNS5_1CILi128EEENS7_ILi64EEENS7_ILi96EEEEEELi96ENS_10bfloat16_tEfNS_4arch4Sm80ELb0ELb0ELb0ELb0ELb0ELb0ELb1ELb1EEENS1_21CollectiveEpilogueFwdINS6_IJS8_SA_S9_EEENS6_IJNS7_ILi1EEESI_SI_EEESC_SE_Li128ELb0ELb1ELb1ELb0EEENS1_19SingleTileSchedulerILb0ELb1ELb1ELi128EEEEEEEEEvNT_6ParamsE,(.L_x_9 - _ZN7cutlass13device_kernelIN5flash19enable_sm80_to_sm89INS1_16FlashAttnFwdSm80INS1_25CollectiveMainloopFwdSm80ILi4ELi1ELb0EN4cute5tupleIJNS5_1CILi128EEENS7_ILi64EEENS7_ILi96EEEEEELi96ENS_10bfloat16_tEfNS_4arch4Sm80ELb0ELb0ELb0ELb0ELb0ELb0ELb1ELb1EEENS1_21CollectiveEpilogueFwdINS6_IJS8_SA_S9_EEENS6_IJNS7_ILi1EEESI_SI_EEESC_SE_Li128ELb0ELb1ELb1ELb0EEENS1_19SingleTileSchedulerILb0ELb1ELb1ELi128EEEEEEEEEvNT_6ParamsE)
        .other          _ZN7cutlass13device_kernelIN5flash19enable_sm80_to_sm89INS1_16FlashAttnFwdSm80INS1_25CollectiveMainloopFwdSm80ILi4ELi1ELb0EN4cute5tupleIJNS5_1CILi128EEENS7_ILi64EEENS7_ILi96EEEEEELi96ENS_10bfloat16_tEfNS_4arch4Sm80ELb0ELb0ELb0ELb0ELb0ELb0ELb1ELb1EEENS1_21CollectiveEpilogueFwdINS6_IJS8_SA_S9_EEENS6_IJNS7_ILi1EEESI_SI_EEESC_SE_Li128ELb0ELb1ELb1ELb0EEENS1_19SingleTileSchedulerILb0ELb1ELb1ELi128EEEEEEEEEvNT_6ParamsE,@"STO_CUDA_ENTRY STV_DEFAULT"
_ZN7cutlass13device_kernelIN5flash19enable_sm80_to_sm89INS1_16FlashAttnFwdSm80INS1_25CollectiveMainloopFwdSm80ILi4ELi1ELb0EN4cute5tupleIJNS5_1CILi128EEENS7_ILi64EEENS7_ILi96EEEEEELi96ENS_10bfloat16_tEfNS_4arch4Sm80ELb0ELb0ELb0ELb0ELb0ELb0ELb1ELb1EEENS1_21CollectiveEpilogueFwdINS6_IJS8_SA_S9_EEENS6_IJNS7_ILi1EEESI_SI_EEESC_SE_Li128ELb0ELb1ELb1ELb0EEENS1_19SingleTileSchedulerILb0ELb1ELb1ELi128EEEEEEEEEvNT_6ParamsE:
[----:B------:R-:W-:Y:S01]  /*0000*/  LDC R1, c[0x0][0x28] ;  /* 0x00000a00ff017b82 */ /* 0x000fe20000000800 */
[----:B------:R-:W-:Y:S05]  /*0010*/  EXIT ;  /* 0x000000000000794d */ /* 0x000fea0003800000 */
.L_x_0:
[----:B------:R-:W-:-:S00]  /*0020*/  BRA `(.L_x_0) ;  /* 0xfffffffc00fc7947 */ /* 0x000fc0000383ffff */
[----:B------:R-:W-:-:S00]  /*0030*/  NOP ;  /* 0x0000000000007918 */ /* 0x000fc00000000000 */
        /* <DEDUP_REMOVED lines=12> */
.L_x_9:


//--------------------- .text._ZN7cutlass13device_kernelIN5flash19enable_sm80_to_sm89INS1_16FlashAttnFwdSm80INS1_25CollectiveMainloopFwdSm80ILi4ELi1ELb0EN4cute5tupleIJNS5_1CILi128EEENS7_ILi48EEENS7_ILi96EEEEEELi96ENS_10bfloat16_tEfNS_4arch4Sm80ELb0ELb0ELb0ELb1ELb0ELb0ELb1ELb1EEENS1_21CollectiveEpilogueFwdINS6_IJS8_SA_S9_EEENS6_IJNS7_ILi1EEESI_SI_EEESC_SE_Li128ELb1ELb1ELb1ELb0EEENS1_36VarlenDynamicPersistentTileSchedulerILi128ELi48ELi128ELi128ELb1ELb1ELb0ELb0ELb1ELb1EEEEEEEEEvNT_6ParamsE --------------------------
	.section	.text._ZN7cutlass13device_kernelIN5flash19enable_sm80_to_sm89INS1_16FlashAttnFwdSm80INS1_25CollectiveMainloopFwdSm80ILi4ELi1ELb0EN4cute5tupleIJNS5_1CILi128EEENS7_ILi48EEENS7_ILi96EEEEEELi96ENS_10bfloat16_tEfNS_4arch4Sm80ELb0ELb0ELb0ELb1ELb0ELb0ELb1ELb1EEENS1_21CollectiveEpilogueFwdINS6_IJS8_SA_S9_EEENS6_IJNS7_ILi1EEESI_SI_EEESC_SE_Li128ELb1ELb1ELb1ELb0EEENS1_36VarlenDynamicPersistentTileSchedulerILi128ELi48ELi128ELi128ELb1ELb1ELb0ELb0ELb1ELb1EEEEEEEEEvNT_6ParamsE,"ax",@progbits
	.align	128
.text._ZN7cutlass13device_kernelIN5flash19enable_sm80_to_sm89INS1_16FlashAttnFwdSm80INS1_25CollectiveMainloopFwdSm80ILi4ELi1ELb0EN4cute5tupleIJNS5_1CILi128EEENS7_ILi48EEENS7_ILi96EEEEEELi96ENS_10bfloat16_tEfNS_4arch4Sm80ELb0ELb0ELb0ELb1ELb0ELb0ELb1ELb1EEENS1_21CollectiveEpilogueFwdINS6_IJS8_SA_S9_EEENS6_IJNS7_ILi1EEESI_SI_EEESC_SE_Li128ELb1ELb1ELb1ELb0EEENS1_36VarlenDynamicPersistentTileSchedulerILi128ELi48ELi128ELi128ELb1ELb1ELb0ELb0ELb1ELb1EEEEEEEEEvNT_6ParamsE:
        .type           _ZN7cutlass13device_kernelIN5flash19enable_sm80_to_sm89INS1_16FlashAttnFwdSm80INS1_25CollectiveMainloopFwdSm80ILi4ELi1ELb0EN4cute5tupleIJNS5_1CILi128EEENS7_ILi48EEENS7_ILi96EEEEEELi96ENS_10bfloat16_tEfNS_4arch4Sm80ELb0ELb0ELb0ELb1ELb0ELb0ELb1ELb1EEENS1_21CollectiveEpilogueFwdINS6_IJS8_SA_S9_EEENS6_IJNS7_ILi1EEESI_SI_EEESC_SE_Li128ELb1ELb1ELb1ELb0EEENS1_36VarlenDynamicPersistentTileSchedulerILi128ELi48ELi128ELi128ELb1ELb1ELb0ELb0ELb1ELb1EEEEEEEEEvNT_6ParamsE,@function
        .size           _ZN7cutlass13device_kernelIN5flash19enable_sm80_to_sm89INS1_16FlashAttnFwdSm80INS1_25CollectiveMainloopFwdSm80ILi4ELi1ELb0EN4cute5tupleIJNS5_1CILi128EEENS7_ILi48EEENS7_ILi96EEEEEELi96ENS_10bfloat16_tEfNS_4arch4Sm80ELb0ELb0ELb0ELb1ELb0ELb0ELb1ELb1EEENS1_21CollectiveEpilogueFwdINS6_IJS8_SA_S9_EEENS6_IJNS7_ILi1EEESI_SI_EEESC_SE_Li128ELb1ELb1ELb1ELb0EEENS1_36VarlenDynamicPersistentTileSchedulerILi128ELi48ELi128ELi128ELb1ELb1ELb0ELb0ELb1ELb1EEEEEEEEEvNT_6ParamsE,(.L_x_10 - _ZN7cutlass13device_kernelIN5flash19enable_sm80_to_sm89INS1_16FlashAttnFwdSm80INS1_25CollectiveMainloopFwdSm80ILi4ELi1ELb0EN4cute5tupleIJNS5_1CILi128EEENS7_ILi48EEENS7_ILi96EEEEEELi96ENS_10bfloat16_tEfNS_4arch4Sm80ELb0ELb0ELb0ELb1ELb0ELb0ELb1ELb1EEENS1_21CollectiveEpilogueFwdINS6_IJS8_SA_S9_EEENS6_IJNS7_ILi1EEESI_SI_EEESC_SE_Li128ELb1ELb1ELb1ELb0EEENS1_36VarlenDynamicPersistentTileSchedulerILi128ELi48ELi128ELi128ELb1ELb1ELb0ELb0ELb1ELb1EEEEEEEEEvNT_6ParamsE)
        .other          _ZN7cutlass13device_kernelIN5flash19enable_sm80_to_sm89INS1_16FlashAttnFwdSm80INS1_25CollectiveMainloopFwdSm80ILi4ELi1ELb0EN4cute5tupleIJNS5_1CILi128EEENS7_ILi48EEENS7_ILi96EEEEEELi96ENS_10bfloat16_tEfNS_4arch4Sm80ELb0ELb0ELb0ELb1ELb0ELb0ELb1ELb1EEENS1_21CollectiveEpilogueFwdINS6_IJS8_SA_S9_EEENS6_IJNS7_ILi1EEESI_SI_EEESC_SE_Li128ELb1ELb1ELb1ELb0EEENS1_36VarlenDynamicPersistentTileSchedulerILi128ELi48ELi128ELi128ELb1ELb1ELb0ELb0ELb1ELb1EEEEEEEEEvNT_6ParamsE,@"STO_CUDA_ENTRY STV_DEFAULT"
_ZN7cutlass13device_kernelIN5flash19enable_sm80_to_sm89INS1_16FlashAttnFwdSm80INS1_25CollectiveMainloopFwdSm80ILi4ELi1ELb0EN4cute5tupleIJNS5_1CILi128EEENS7_ILi48EEENS7_ILi96EEEEEELi96ENS_10bfloat16_tEfNS_4arch4Sm80ELb0ELb0ELb0ELb1ELb0ELb0ELb1ELb1EEENS1_21CollectiveEpilogueFwdINS6_IJS8_SA_S9_EEENS6_IJNS7_ILi1EEESI_SI_EEESC_SE_Li128ELb1ELb1ELb1ELb0EEENS1_36VarlenDynamicPersistentTileSchedulerILi128ELi48ELi128ELi128ELb1ELb1ELb0ELb0ELb1ELb1EEEEEEEEEvNT_6ParamsE:
[----:B------:R-:W-:Y:S01]  /*0000*/  LDC R1, c[0x0][0x28] ;  /* 0x00000a00ff017b82 */ /* 0x000fe20000000800 */
[----:B------:R-:W-:Y:S05]  /*0010*/  EXIT ;  /* 0x000000000000794d */ /* 0x000fea0003800000 */
.L_x_1:
        /* <DEDUP_REMOVED lines=14> */
.L_x_10:


//--------------------- .text._ZN7cutlass13device_kernelIN5flash19enable_sm80_to_sm89INS1_16FlashAttnFwdSm80INS1_25CollectiveMainloopFwdSm80ILi4ELi1ELb0EN4cute5tupleIJNS5_1CILi128EEENS7_ILi48EEENS7_ILi96EEEEEELi96ENS_10bfloat16_tEfNS_4arch4Sm80ELb0ELb0ELb0ELb1ELb0ELb1ELb1ELb1EEENS1_21CollectiveEpilogueFwdINS6_IJS8_SA_S9_EEENS6_IJNS7_ILi1EEESI_SI_EEESC_SE_Li128ELb1ELb1ELb1ELb0EEENS1_36VarlenDynamicPersistentTileSchedulerILi128ELi48ELi128ELi128ELb1ELb1ELb0ELb0ELb1ELb1EEEEEEEEEvNT_6ParamsE --------------------------
	.section	.text._ZN7cutlass13device_kernelIN5flash19enable_sm80_to_sm89INS1_16FlashAttnFwdSm80INS1_25CollectiveMainloopFwdSm80ILi4ELi1ELb0EN4cute5tupleIJNS5_1CILi128EEENS7_ILi48EEENS7_ILi96EEEEEELi96ENS_10bfloat16_tEfNS_4arch4Sm80ELb0ELb0ELb0ELb1ELb0ELb1ELb1ELb1EEENS1_21CollectiveEpilogueFwdINS6_IJS8_SA_S9_EEENS6_IJNS7_ILi1EEESI_SI_EEESC_SE_Li128ELb1ELb1ELb1ELb0EEENS1_36VarlenDynamicPersistentTileSchedulerILi128ELi48ELi128ELi128ELb1ELb1ELb0ELb0ELb1ELb1EEEEEEEEEvNT_6ParamsE,"ax",@progbits
	.align	128
.text._ZN7cutlass13device_kernelIN5flash19enable_sm80_to_sm89INS1_16FlashAttnFwdSm80INS1_25CollectiveMainloopFwdSm80ILi4ELi1ELb0EN4cute5tupleIJNS5_1CILi128EEENS7_ILi48EEENS7_ILi96EEEEEELi96ENS_10bfloat16_tEfNS_4arch4Sm80ELb0ELb0ELb0ELb1ELb0ELb1ELb1ELb1EEENS1_21CollectiveEpilogueFwdINS6_IJS8_SA_S9_EEENS6_IJNS7_ILi1EEESI_SI_EEESC_SE_Li128ELb1ELb1ELb1ELb0EEENS1_36VarlenDynamicPersistentTileSchedulerILi128ELi48ELi128ELi128ELb1ELb1ELb0ELb0ELb1ELb1EEEEEEEEEvNT_6ParamsE:
        .type           _ZN7cutlass13device_kernelIN5flash19enable_sm80_to_sm89INS1_16FlashAttnFwdSm80INS1_25CollectiveMainloopFwdSm80ILi4ELi1ELb0EN4cute5tupleIJNS5_1CILi128EEENS7_ILi48EEENS7_ILi96EEEEEELi96ENS_10bfloat16_tEfNS_4arch4Sm80ELb0ELb0ELb0ELb1ELb0ELb1ELb1ELb1EEENS1_21CollectiveEpilogueFwdINS6_IJS8_SA_S9_EEENS6_IJNS7_ILi1EEESI_SI_EEESC_SE_Li128ELb1ELb1ELb1ELb0EEENS1_36VarlenDynamicPersistentTileSchedulerILi128ELi48ELi128ELi128ELb1ELb1ELb0ELb0ELb1ELb1EEEEEEEEEvNT_6ParamsE,@function
        .size           _ZN7cutlass13device_kernelIN5flash19enable_sm80_to_sm89INS1_16FlashAttnFwdSm80INS1_25CollectiveMainloopFwdSm80ILi4ELi1ELb0EN4cute5tupleIJNS5_1CILi128EEENS7_ILi48EEENS7_ILi96EEEEEELi96ENS_10bfloat16_tEfNS_4arch4Sm80ELb0ELb0ELb0ELb1ELb0ELb1ELb1ELb1EEENS1_21CollectiveEpilogueFwdINS6_IJS8_SA_S9_EEENS6_IJNS7_ILi1EEESI_SI_EEESC_SE_Li128ELb1ELb1ELb1ELb0EEENS1_36VarlenDynamicPersistentTileSchedulerILi128ELi48ELi128ELi128ELb1ELb1ELb0ELb0ELb1ELb1EEEEEEEEEvNT_6ParamsE,(.L_x_11 - _ZN7cutlass13device_kernelIN5flash19enable_sm80_to_sm89INS1_16FlashAttnFwdSm80INS1_25CollectiveMainloopFwdSm80ILi4ELi1ELb0EN4cute5tupleIJNS5_1CILi128EEENS7_ILi48EEENS7_ILi96EEEEEELi96ENS_10bfloat16_tEfNS_4arch4Sm80ELb0ELb0ELb0ELb1ELb0ELb1ELb1ELb1EEENS1_21CollectiveEpilogueFwdINS6_IJS8_SA_S9_EEENS6_IJNS7_ILi1EEESI_SI_EEESC_SE_Li128ELb1ELb1ELb1ELb0EEENS1_36VarlenDynamicPersistentTileSchedulerILi128ELi48ELi128ELi128ELb1ELb1ELb0ELb0ELb1ELb1EEEEEEEEEvNT_6ParamsE)
        .other          _ZN7cutlass13device_kernelIN5flash19enable_sm80_to_sm89INS1_16FlashAttnFwdSm80INS1_25CollectiveMainloopFwdSm80ILi4ELi1ELb0EN4cute5tupleIJNS5_1CILi128EEENS7_ILi48EEENS7_ILi96EEEEEELi96ENS_10bfloat16_tEfNS_4arch4Sm80ELb0ELb0ELb0ELb1ELb0ELb1ELb1ELb1EEENS1_21CollectiveEpilogueFwdINS6_IJS8_SA_S9_EEENS6_IJNS7_ILi1EEESI_SI_EEESC_SE_Li128ELb1ELb1ELb1ELb0EEENS1_36VarlenDynamicPersistentTileSchedulerILi128ELi48ELi128ELi128ELb1ELb1ELb0ELb0ELb1ELb1EEEEEEEEEvNT_6ParamsE,@"STO_CUDA_ENTRY STV_DEFAULT"
_ZN7cutlass13device_kernelIN5flash19enable_sm80_to_sm89INS1_16FlashAttnFwdSm80INS1_25CollectiveMainloopFwdSm80ILi4ELi1ELb0EN4cute5tupleIJNS5_1CILi128EEENS7_ILi48EEENS7_ILi96EEEEEELi96ENS_10bfloat16_tEfNS_4arch4Sm80ELb0ELb0ELb0ELb1ELb0ELb1ELb1ELb1EEENS1_21CollectiveEpilogueFwdINS6_IJS8_SA_S9_EEENS6_IJNS7_ILi1EEESI_SI_EEESC_SE_Li128ELb1ELb1ELb1ELb0EEENS1_36VarlenDynamicPersistentTileSchedulerILi128ELi48ELi128ELi128ELb1ELb1ELb0ELb0ELb1ELb1EEEEEEEEEvNT_6ParamsE:
[----:B------:R-:W-:Y:S01]  /*0000*/  LDC R1, c[0x0][0x28] ;  /* 0x00000a00ff017b82 */ /* 0x000fe20000000800 */
[----:B------:R-:W-:Y:S05]  /*0010*/  EXIT ;  /* 0x000000000000794d */ /* 0x000fea0003800000 */
.L_x_2:
        /* <DEDUP_REMOVED lines=14> */
.L_x_11:


//--------------------- .text._ZN7cutlass13device_kernelIN5flash19enable_sm80_to_sm89INS1_16FlashAttnFwdSm80INS1_25CollectiveMainloopFwdSm80ILi4ELi1ELb0EN4cute5tupleIJNS5_1CILi128EEENS7_ILi48EEENS7_ILi96EEEEEELi96ENS_10bfloat16_tEfNS_4arch4Sm80ELb0ELb1ELb0ELb0ELb0ELb0ELb1ELb1EEENS1_21CollectiveEpilogueFwdINS6_IJS8_SA_S9_EEENS6_IJNS7_ILi1EEESI_SI_EEESC_SE_Li128ELb0ELb1ELb1ELb0EEENS1_19SingleTileSchedulerILb0ELb1ELb1ELi128EEEEEEEEEvNT_6ParamsE --------------------------
	.section	.text._ZN7cutlass13device_kernelIN5flash19enable_sm80_to_sm89INS1_16FlashAttnFwdSm80INS1_25CollectiveMainloopFwdSm80ILi4ELi1ELb0EN4cute5tupleIJNS5_1CILi128EEENS7_ILi48EEENS7_ILi96EEEEEELi96ENS_10bfloat16_tEfNS_4arch4Sm80ELb0ELb1ELb0ELb0ELb0ELb0ELb1ELb1EEENS1_21CollectiveEpilogueFwdINS6_IJS8_SA_S9_EEENS6_IJNS7_ILi1EEESI_SI_EEESC_SE_Li128ELb0ELb1ELb1ELb0EEENS1_19SingleTileSchedulerILb0ELb1ELb1ELi128EEEEEEEEEvNT_6ParamsE,"ax",@progbits
	.align	128
.text._ZN7cutlass13device_kernelIN5flash19enable_sm80_to_sm89INS1_16FlashAttnFwdSm80INS1_25CollectiveMainloopFwdSm80ILi4ELi1ELb0EN4cute5tupleIJNS5_1CILi128EEENS7_ILi48EEENS7_ILi96EEEEEELi96ENS_10bfloat16_tEfNS_4arch4Sm80ELb0ELb1ELb0ELb0ELb0ELb0ELb1ELb1EEENS1_21CollectiveEpilogueFwdINS6_IJS8_SA_S9_EEENS6_IJNS7_ILi1EEESI_SI_EEESC_SE_Li128ELb0ELb1ELb1ELb0EEENS1_19SingleTileSchedulerILb0ELb1ELb1ELi128EEEEEEEEEvNT_6ParamsE:
        .type           _ZN7cutlass13device_kernelIN5flash19enable_sm80_to_sm89INS1_16FlashAttnFwdSm80INS1_25CollectiveMainloopFwdSm80ILi4ELi1ELb0EN4cute5tupleIJNS5_1CILi128EEENS7_ILi48EEENS7_ILi96EEEEEELi96ENS_10bfloat16_tEfNS_4arch4Sm80ELb0ELb1ELb0ELb0ELb0ELb0ELb1ELb1EEENS1_21CollectiveEpilogueFwdINS6_IJS8_SA_S9_EEENS6_IJNS7_ILi1EEESI_SI_EEESC_SE_Li128ELb0ELb1ELb1ELb0EEENS1_19SingleTileSchedulerILb0ELb1ELb1ELi128EEEEEEEEEvNT_6ParamsE,@function
        .size           _ZN7cutlass13device_kernelIN5flash19enable_sm80_to_sm89INS1_16FlashAttnFwdSm80INS1_25CollectiveMainloopFwdSm80ILi4ELi1ELb0EN4cute5tupleIJNS5_1CILi128EEENS7_ILi48EEENS7_ILi96EEEEEELi96ENS_10bfloat16_tEfNS_4arch4Sm80ELb0ELb1ELb0ELb0ELb0ELb0ELb1ELb1EEENS1_21CollectiveEpilogueFwdINS6_IJS8_SA_S9_EEENS6_IJNS7_ILi1EEESI_SI_EEESC_SE_Li128ELb0ELb1ELb1ELb0EEENS1_19SingleTileSchedulerILb0ELb1ELb1ELi128EEEEEEEEEvNT_6ParamsE,(.L_x_12 - _ZN7cutlass13device_kernelIN5flash19enable_sm80_to_sm89INS1_16FlashAttnFwdSm80INS1_25CollectiveMainloopFwdSm80ILi4ELi1ELb0EN4cute5tupleIJNS5_1CILi128EEENS7_ILi48EEENS7_ILi96EEEEEELi96ENS_10bfloat16_tEfNS_4arch4Sm80ELb0ELb1ELb0ELb0ELb0ELb0ELb1ELb1EEENS1_21CollectiveEpilogueFwdINS6_IJS8_SA_S9_EEENS6_IJNS7_ILi1EEESI_SI_EEESC_SE_Li128ELb0ELb1ELb1ELb0EEENS1_19SingleTileSchedulerILb0ELb1ELb1ELi128EEEEEEEEEvNT_6ParamsE)
        .other          _ZN7cutlass13device_kernelIN5flash19enable_sm80_to_sm89INS1_16FlashAttnFwdSm80INS1_25CollectiveMainloopFwdSm80ILi4ELi1ELb0EN4cute5tupleIJNS5_1CILi128EEENS7_ILi48EEENS7_ILi96EEEEEELi96ENS_10bfloat16_tEfNS_4arch4Sm80ELb0ELb1ELb0ELb0ELb0ELb0ELb1ELb1EEENS1_21CollectiveEpilogueFwdINS6_IJS8_SA_S9_EEENS6_IJNS7_ILi1EEESI_SI_EEESC_SE_Li128ELb0ELb1ELb1ELb0EEENS1_19SingleTileSchedulerILb0ELb1ELb1ELi128EEEEEEEEEvNT_6ParamsE,@"STO_CUDA_ENTRY STV_DEFAULT"
_ZN7cutlass13device_kernelIN5flash19enable_sm80_to_sm89INS1_16FlashAttnFwdSm80INS1_25CollectiveMainloopFwdSm80ILi4ELi1ELb0EN4cute5tupleIJNS5_1CILi128EEENS7_ILi48EEENS7_ILi96EEEEEELi96ENS_10bfloat16_tEfNS_4arch4Sm80ELb0ELb1ELb0ELb0ELb0ELb0ELb1ELb1EEENS1_21CollectiveEpilogueFwdINS6_IJS8_SA_S9_EEENS6_IJNS7_ILi1EEESI_SI_EEESC_SE_Li128ELb0ELb1ELb1ELb0EEENS1_19SingleTileSchedulerILb0ELb1ELb1ELi128EEEEEEEEEvNT_6ParamsE:
[----:B------:R-:W-:Y:S01]  /*0000*/  LDC R1, c[0x0][0x28] ;  /* 0x00000a00ff017b82 */ /* 0x000fe20000000800 */
[----:B------:R-:W-:Y:S05]  /*0010*/  EXIT ;  /* 0x000000000000794d */ /* 0x000fea0003800000 */
.L_x_3:
        /* <DEDUP_REMOVED lines=14> */
.L_x_12:


//--------------------- .text._ZN7cutlass13device_kernelIN5flash19enable_sm80_to_sm89INS1_16FlashAttnFwdSm80INS1_25CollectiveMainloopFwdSm80ILi4ELi1ELb0EN4cute5tupleIJNS5_1CILi128EEENS7_ILi48EEENS7_ILi96EEEEEELi96ENS_10bfloat16_tEfNS_4arch4Sm80ELb0ELb1ELb0ELb1ELb0ELb0ELb1ELb1EEENS1_21CollectiveEpilogueFwdINS6_IJS8_SA_S9_EEENS6_IJNS7_ILi1EEESI_SI_EEESC_SE_Li128ELb1ELb1ELb1ELb0EEENS1_36VarlenDynamicPersistentTileSchedulerILi128ELi48ELi128ELi128ELb1ELb1ELb0ELb1ELb0ELb1EEEEEEEEEvNT_6ParamsE --------------------------
	.section	.text._ZN7cutlass13device_kernelIN5flash19enable_sm80_to_sm89INS1_16FlashAttnFwdSm80INS1_25CollectiveMainloopFwdSm80ILi4ELi1ELb0EN4cute5tupleIJNS5_1CILi128EEENS7_ILi48EEENS7_ILi96EEEEEELi96ENS_10bfloat16_tEfNS_4arch4Sm80ELb0ELb1ELb0ELb1ELb0ELb0ELb1ELb1EEENS1_21CollectiveEpilogueFwdINS6_IJS8_SA_S9_EEENS6_IJNS7_ILi1EEESI_SI_EEESC_SE_Li128ELb1ELb1ELb1ELb0EEENS1_36VarlenDynamicPersistentTileSchedulerILi128ELi48ELi128ELi128ELb1ELb1ELb0ELb1ELb0ELb1EEEEEEEEEvNT_6ParamsE,"ax",@progbits
	.align	128
.text._ZN7cutlass13device_kernelIN5flash19enable_sm80_to_sm89INS1_16FlashAttnFwdSm80INS1_25CollectiveMainloopFwdSm80ILi4ELi1ELb0EN4cute5tupleIJNS5_1CILi128EEENS7_ILi48EEENS7_ILi96EEEEEELi96ENS_10bfloat16_tEfNS_4arch4Sm80ELb0ELb1ELb0ELb1ELb0ELb0ELb1ELb1EEENS1_21CollectiveEpilogueFwdINS6_IJS8_SA_S9_EEENS6_IJNS7_ILi1EEESI_SI_EEESC_SE_Li128ELb1ELb1ELb1ELb0EEENS1_36VarlenDynamicPersistentTileSchedulerILi128ELi48ELi128ELi128ELb1ELb1ELb0ELb1ELb0ELb1EEEEEEEEEvNT_6ParamsE:
        .type           _ZN7cutlass13device_kernelIN5flash19enable_sm80_to_sm89INS1_16FlashAttnFwdSm80INS1_25CollectiveMainloopFwdSm80ILi4ELi1ELb0EN4cute5tupleIJNS5_1CILi128EEENS7_ILi48EEENS7_ILi96EEEEEELi96ENS_10bfloat16_tEfNS_4arch4Sm80ELb0ELb1ELb0ELb1ELb0ELb0ELb1ELb1EEENS1_21CollectiveEpilogueFwdINS6_IJS8_SA_S9_EEENS6_IJNS7_ILi1EEESI_SI_EEESC_SE_Li128ELb1ELb1ELb1ELb0EEENS1_36VarlenDynamicPersistentTileSchedulerILi128ELi48ELi128ELi128ELb1ELb1ELb0ELb1ELb0ELb1EEEEEEEEEvNT_6ParamsE,@function
        .size           _ZN7cutlass13device_kernelIN5flash19enable_sm80_to_sm89INS1_16FlashAttnFwdSm80INS1_25CollectiveMainloopFwdSm80ILi4ELi1ELb0EN4cute5tupleIJNS5_1CILi128EEENS7_ILi48EEENS7_ILi96EEEEEELi96ENS_10bfloat16_tEfNS_4arch4Sm80ELb0ELb1ELb0ELb1ELb0ELb0ELb1ELb1EEENS1_21CollectiveEpilogueFwdINS6_IJS8_SA_S9_EEENS6_IJNS7_ILi1EEESI_SI_EEESC_SE_Li128ELb1ELb1ELb1ELb0EEENS1_36VarlenDynamicPersistentTileSchedulerILi128ELi48ELi128ELi128ELb1ELb1ELb0ELb1ELb0ELb1EEEEEEEEEvNT_6ParamsE,(.L_x_13 - _ZN7cutlass13device_kernelIN5flash19enable_sm80_to_sm89INS1_16FlashAttnFwdSm80INS1_25CollectiveMainloopFwdSm80ILi4ELi1ELb0EN4cute5tupleIJNS5_1CILi128EEENS7_ILi48EEENS7_ILi96EEEEEELi96ENS_10bfloat16_tEfNS_4arch4Sm80ELb0ELb1ELb0ELb1ELb0ELb0ELb1ELb1EEENS1_21CollectiveEpilogueFwdINS6_IJS8_SA_S9_EEENS6_IJNS7_ILi1EEESI_SI_EEESC_SE_Li128ELb1ELb1ELb1ELb0EEENS1_36VarlenDynamicPersistentTileSchedulerILi128ELi48ELi128ELi128ELb1ELb1ELb0ELb1ELb0ELb1EEEEEEEEEvNT_6ParamsE)
        .other          _ZN7cutlass13device_kernelIN5flash19enable_sm80_to_sm89INS1_16FlashAttnFwdSm80INS1_25CollectiveMainloopFwdSm80ILi4ELi1ELb0EN4cute5tupleIJNS5_1CILi128EEENS7_ILi48EEENS7_ILi96EEEEEELi96ENS_10bfloat16_tEfNS_4arch4Sm80ELb0ELb1ELb0ELb1ELb0ELb0ELb1ELb1EEENS1_21CollectiveEpilogueFwdINS6_IJS8_SA_S9_EEENS6_IJNS7_ILi1EEESI_SI_EEESC_SE_Li128ELb1ELb1ELb1ELb0EEENS1_36VarlenDynamicPersistentTileSchedulerILi128ELi48ELi128ELi128ELb1ELb1ELb0ELb1ELb0ELb1EEEEEEEEEvNT_6ParamsE,@"STO_CUDA_ENTRY STV_DEFAULT"
_ZN7cutlass13device_kernelIN5flash19enable_sm80_to_sm89INS1_16FlashAttnFwdSm80INS1_25CollectiveMainloopFwdSm80ILi4ELi1ELb0EN4cute5tupleIJNS5_1CILi128EEENS7_ILi48EEENS7_ILi96EEEEEELi96ENS_10bfloat16_tEfNS_4arch4Sm80ELb0ELb1ELb0ELb1ELb0ELb0ELb1ELb1EEENS1_21CollectiveEpilogueFwdINS6_IJS8_SA_S9_EEENS6_IJNS7_ILi1EEESI_SI_EEESC_SE_Li128ELb1ELb1ELb1ELb0EEENS1_36VarlenDynamicPersistentTileSchedulerILi128ELi48ELi128ELi128ELb1ELb1ELb0ELb1ELb0ELb1EEEEEEEEEvNT_6ParamsE:
[----:B------:R-:W-:Y:S01]  /*0000*/  LDC R1, c[0x0][0x28] ;  /* 0x00000a00ff017b82 */ /* 0x000fe20000000800 */
[----:B------:R-:W-:Y:S05]  /*0010*/  EXIT ;  /* 0x000000000000794d */ /* 0x000fea0003800000 */
.L_x_4:
        /* <DEDUP_REMOVED lines=14> */
.L_x_13:


//--------------------- .text._ZN7cutlass13device_kernelIN5flash19enable_sm80_to_sm89INS1_16FlashAttnFwdSm80INS1_25CollectiveMainloopFwdSm80ILi4ELi1ELb0EN4cute5tupleIJNS5_1CILi128EEENS7_ILi48EEENS7_ILi96EEEEEELi96ENS_10bfloat16_tEfNS_4arch4Sm80ELb0ELb1ELb0ELb1ELb0ELb1ELb1ELb1EEENS1_21CollectiveEpilogueFwdINS6_IJS8_SA_S9_EEENS6_IJNS7_ILi1EEESI_SI_EEESC_SE_Li128ELb1ELb1ELb1ELb0EEENS1_36VarlenDynamicPersistentTileSchedulerILi128ELi48ELi128ELi128ELb1ELb1ELb0ELb1ELb0ELb1EEEEEEEEEvNT_6ParamsE --------------------------
	.section	.text._ZN7cutlass13device_kernelIN5flash19enable_sm80_to_sm89INS1_16FlashAttnFwdSm80INS1_25CollectiveMainloopFwdSm80ILi4ELi1ELb0EN4cute5tupleIJNS5_1CILi128EEENS7_ILi48EEENS7_ILi96EEEEEELi96ENS_10bfloat16_tEfNS_4arch4Sm80ELb0ELb1ELb0ELb1ELb0ELb1ELb1ELb1EEENS1_21CollectiveEpilogueFwdINS6_IJS8_SA_S9_EEENS6_IJNS7_ILi1EEESI_SI_EEESC_SE_Li128ELb1ELb1ELb1ELb0EEENS1_36VarlenDynamicPersistentTileSchedulerILi128ELi48ELi128ELi128ELb1ELb1ELb0ELb1ELb0ELb1EEEEEEEEEvNT_6ParamsE,"ax",@progbits
	.align	128
.text._ZN7cutlass13device_kernelIN5flash19enable_sm80_to_sm89INS1_16FlashAttnFwdSm80INS1_25CollectiveMainloopFwdSm80ILi4ELi1ELb0EN4cute5tupleIJNS5_1CILi128EEENS7_ILi48EEENS7_ILi96EEEEEELi96ENS_10bfloat16_tEfNS_4arch4Sm80ELb0ELb1ELb0ELb1ELb0ELb1ELb1ELb1EEENS1_21CollectiveEpilogueFwdINS6_IJS8_SA_S9_EEENS6_IJNS7_ILi1EEESI_SI_EEESC_SE_Li128ELb1ELb1ELb1ELb0EEENS1_36VarlenDynamicPersistentTileSchedulerILi128ELi48ELi128ELi128ELb1ELb1ELb0ELb1ELb0ELb1EEEEEEEEEvNT_6ParamsE:
        .type           _ZN7cutlass13device_kernelIN5flash19enable_sm80_to_sm89INS1_16FlashAttnFwdSm80INS1_25CollectiveMainloopFwdSm80ILi4ELi1ELb0EN4cute5tupleIJNS5_1CILi128EEENS7_ILi48EEENS7_ILi96EEEEEELi96ENS_10bfloat16_tEfNS_4arch4Sm80ELb0ELb1ELb0ELb1ELb0ELb1ELb1ELb1EEENS1_21CollectiveEpilogueFwdINS6_IJS8_SA_S9_EEENS6_IJNS7_ILi1EEESI_SI_EEESC_SE_Li128ELb1ELb1ELb1ELb0EEENS1_36VarlenDynamicPersistentTileSchedulerILi128ELi48ELi128ELi128ELb1ELb1ELb0ELb1ELb0ELb1EEEEEEEEEvNT_6ParamsE,@function
        .size           _ZN7cutlass13device_kernelIN5flash19enable_sm80_to_sm89INS1_16FlashAttnFwdSm80INS1_25CollectiveMainloopFwdSm80ILi4ELi1ELb0EN4cute5tupleIJNS5_1CILi128EEENS7_ILi48EEENS7_ILi96EEEEEELi96ENS_10bfloat16_tEfNS_4arch4Sm80ELb0ELb1ELb0ELb1ELb0ELb1ELb1ELb1EEENS1_21CollectiveEpilogueFwdINS6_IJS8_SA_S9_EEENS6_IJNS7_ILi1EEESI_SI_EEESC_SE_Li128ELb1ELb1ELb1ELb0EEENS1_36VarlenDynamicPersistentTileSchedulerILi128ELi48ELi128ELi128ELb1ELb1ELb0ELb1ELb0ELb1EEEEEEEEEvNT_6ParamsE,(.L_x_14 - _ZN7cutlass13device_kernelIN5flash19enable_sm80_to_sm89INS1_16FlashAttnFwdSm80INS1_25CollectiveMainloopFwdSm80ILi4ELi1ELb0EN4cute5tupleIJNS5_1CILi128EEENS7_ILi48EEENS7_ILi96EEEEEELi96ENS_10bfloat16_tEfNS_4arch4Sm80ELb0ELb1ELb0ELb1ELb0ELb1ELb1ELb1EEENS1_21CollectiveEpilogueFwdINS6_IJS8_SA_S9_EEENS6_IJNS7_ILi1EEESI_SI_EEESC_SE_Li128ELb1ELb1ELb1ELb0EEENS1_36VarlenDynamicPersistentTileSchedulerILi128ELi48ELi128ELi128ELb1ELb1ELb0ELb1ELb0ELb1EEEEEEEEEvNT_6ParamsE)
        .other          _ZN7cutlass13device_kernelIN5flash19enable_sm80_to_sm89INS1_16FlashAttnFwdSm80INS1_25CollectiveMainloopFwdSm80ILi4ELi1ELb0EN4cute5tupleIJNS5_1CILi128EEENS7_ILi48EEENS7_ILi96EEEEEELi96ENS_10bfloat16_tEfNS_4arch4Sm80ELb0ELb1ELb0ELb1ELb0ELb1ELb1ELb1EEENS1_21CollectiveEpilogueFwdINS6_IJS8_SA_S9_EEENS6_IJNS7_ILi1EEESI_SI_EEESC_SE_Li128ELb1ELb1ELb1ELb0EEENS1_36VarlenDynamicPersistentTileSchedulerILi128ELi48ELi128ELi128ELb1ELb1ELb0ELb1ELb0ELb1EEEEEEEEEvNT_6ParamsE,@"STO_CUDA_ENTRY STV_DEFAULT"
_ZN7cutlass13device_kernelIN5flash19enable_sm80_to_sm89INS1_16FlashAttnFwdSm80INS1_25CollectiveMainloopFwdSm80ILi4ELi1ELb0EN4cute5tupleIJNS5_1CILi128EEENS7_ILi48EEENS7_ILi96EEEEEELi96ENS_10bfloat16_tEfNS_4arch4Sm80ELb0ELb1ELb0ELb1ELb0ELb1ELb1ELb1EEENS1_21CollectiveEpilogueFwdINS6_IJS8_SA_S9_EEENS6_IJNS7_ILi1EEESI_SI_EEESC_SE_Li128ELb1ELb1ELb1ELb0EEENS1_36VarlenDynamicPersistentTileSchedulerILi128ELi48ELi128ELi128ELb1ELb1ELb0ELb1ELb0ELb1EEEEEEEEEvNT_6ParamsE:
[----:B------:R-:W-:Y:S01]  /*0000*/  LDC R1, c[0x0][0x28] ;  /* 0x00000a00ff017b82 */ /* 0x000fe20000000800 */
[----:B------:R-:W-:Y:S05]  /*0010*/  EXIT ;  /* 0x000000000000794d */ /* 0x000fea0003800000 */
.L_x_5:
        /* <DEDUP_REMOVED lines=14> */
.L_x_14:


//--------------------- .text._ZN7cutlass13device_kernelIN5flash19enable_sm80_to_sm89INS1_16FlashAttnFwdSm80INS1_25CollectiveMainloopFwdSm80ILi4ELi1ELb0EN4cute5tupleIJNS5_1CILi128EEENS7_ILi64EEENS7_ILi96EEEEEELi96ENS_10bfloat16_tEfNS_4arch4Sm80ELb1ELb0ELb0ELb0ELb0ELb0ELb1ELb1EEENS1_21CollectiveEpilogueFwdINS6_IJS8_SA_S9_EEENS6_IJNS7_ILi1EEESI_SI_EEESC_SE_Li128ELb0ELb1ELb1ELb0EEENS1_30DynamicPersistentTileSchedulerILi128ELi128ELb1ELb1ELb0EEEEEEEEEvNT_6ParamsE --------------------------
	.section	.text._ZN7cutlass13device_kernelIN5flash19enable_sm80_to_sm89INS1_16FlashAttnFwdSm80INS1_25CollectiveMainloopFwdSm80ILi4ELi1ELb0EN4cute5tupleIJNS5_1CILi128EEENS7_ILi64EEENS7_ILi96EEEEEELi96ENS_10bfloat16_tEfNS_4arch4Sm80ELb1ELb0ELb0ELb0ELb0ELb0ELb1ELb1EEENS1_21CollectiveEpilogueFwdINS6_IJS8_SA_S9_EEENS6_IJNS7_ILi1EEESI_SI_EEESC_SE_Li128ELb0ELb1ELb1ELb0EEENS1_30DynamicPersistentTileSchedulerILi128ELi128ELb1ELb1ELb0EEEEEEEEEvNT_6ParamsE,"ax",@progbits
	.align	128
.text._ZN7cutlass13device_kernelIN5flash19enable_sm80_to_sm89INS1_16FlashAttnFwdSm80INS1_25CollectiveMainloopFwdSm80ILi4ELi1ELb0EN4cute5tupleIJNS5_1CILi128EEENS7_ILi64EEENS7_ILi96EEEEEELi96ENS_10bfloat16_tEfNS_4arch4Sm80ELb1ELb0ELb0ELb0ELb0ELb0ELb1ELb1EEENS1_21CollectiveEpilogueFwdINS6_IJS8_SA_S9_EEENS6_IJNS7_ILi1EEESI_SI_EEESC_SE_Li128ELb0ELb1ELb1ELb0EEENS1_30DynamicPersistentTileSchedulerILi128ELi128ELb1ELb1ELb0EEEEEEEEEvNT_6ParamsE:
        .type           _ZN7cutlass13device_kernelIN5flash19enable_sm80_to_sm89INS1_16FlashAttnFwdSm80INS1_25CollectiveMainloopFwdSm80ILi4ELi1ELb0EN4cute5tupleIJNS5_1CILi128EEENS7_ILi64EEENS7_ILi96EEEEEELi96ENS_10bfloat16_tEfNS_4arch4Sm80ELb1ELb0ELb0ELb0ELb0ELb0ELb1ELb1EEENS1_21CollectiveEpilogueFwdINS6_IJS8_SA_S9_EEENS6_IJNS7_ILi1EEESI_SI_EEESC_SE_Li128ELb0ELb1ELb1ELb0EEENS1_30DynamicPersistentTileSchedulerILi128ELi128ELb1ELb1ELb0EEEEEEEEEvNT_6ParamsE,@function
        .size           _ZN7cutlass13device_kernelIN5flash19enable_sm80_to_sm89INS1_16FlashAttnFwdSm80INS1_25CollectiveMainloopFwdSm80ILi4ELi1ELb0EN4cute5tupleIJNS5_1CILi128EEENS7_ILi64EEENS7_ILi96EEEEEELi96ENS_10bfloat16_tEfNS_4arch4Sm80ELb1ELb0ELb0ELb0ELb0ELb0ELb1ELb1EEENS1_21CollectiveEpilogueFwdINS6_IJS8_SA_S9_EEENS6_IJNS7_ILi1EEESI_SI_EEESC_SE_Li128ELb0ELb1ELb1ELb0EEENS1_30DynamicPersistentTileSchedulerILi128ELi128ELb1ELb1ELb0EEEEEEEEEvNT_6ParamsE,(.L_x_15 - _ZN7cutlass13device_kernelIN5flash19enable_sm80_to_sm89INS1_16FlashAttnFwdSm80INS1_25CollectiveMainloopFwdSm80ILi4ELi1ELb0EN4cute5tupleIJNS5_1CILi128EEENS7_ILi64EEENS7_ILi96EEEEEELi96ENS_10bfloat16_tEfNS_4arch4Sm80ELb1ELb0ELb0ELb0ELb0ELb0ELb1ELb1EEENS1_21CollectiveEpilogueFwdINS6_IJS8_SA_S9_EEENS6_IJNS7_ILi1EEESI_SI_EEESC_SE_Li128ELb0ELb1ELb1ELb0EEENS1_30DynamicPersistentTileSchedulerILi128ELi128ELb1ELb1ELb0EEEEEEEEEvNT_6ParamsE)
        .other          _ZN7cutlass13device_kernelIN5flash19enable_sm80_to_sm89INS1_16FlashAttnFwdSm80INS1_25CollectiveMainloopFwdSm80ILi4ELi1ELb0EN4cute5tupleIJNS5_1CILi128EEENS7_ILi64EEENS7_ILi96EEEEEELi96ENS_10bfloat16_tEfNS_4arch4Sm80ELb1ELb0ELb0ELb0ELb0ELb0ELb1ELb1EEENS1_21CollectiveEpilogueFwdINS6_IJS8_SA_S9_EEENS6_IJNS7_ILi1EEESI_SI_EEESC_SE_Li128ELb0ELb1ELb1ELb0EEENS1_30DynamicPersistentTileSchedulerILi128ELi128ELb1ELb1ELb0EEEEEEEEEvNT_6ParamsE,@"STO_CUDA_ENTRY STV_DEFAULT"
_ZN7cutlass13device_kernelIN5flash19enable_sm80_to_sm89INS1_16FlashAttnFwdSm80INS1_25CollectiveMainloopFwdSm80ILi4ELi1ELb0EN4cute5tupleIJNS5_1CILi128EEENS7_ILi64EEENS7_ILi96EEEEEELi96ENS_10bfloat16_tEfNS_4arch4Sm80ELb1ELb0ELb0ELb0ELb0ELb0ELb1ELb1EEENS1_21CollectiveEpilogueFwdINS6_IJS8_SA_S9_EEENS6_IJNS7_ILi1EEESI_SI_EEESC_SE_Li128ELb0ELb1ELb1ELb0EEENS1_30DynamicPersistentTileSchedulerILi128ELi128ELb1ELb1ELb0EEEEEEEEEvNT_6ParamsE:
[----:B------:R-:W-:Y:S01]  /*0000*/  LDC R1, c[0x0][0x28] ;  /* 0x00000a00ff017b82 */ /* 0x000fe20000000800 */
[----:B------:R-:W-:Y:S05]  /*0010*/  EXIT ;  /* 0x000000000000794d */ /* 0x000fea0003800000 */
.L_x_6:
        /* <DEDUP_REMOVED lines=14> */
.L_x_15:


//--------------------- .text._ZN7cutlass13device_kernelIN5flash19enable_sm80_to_sm89INS1_16FlashAttnFwdSm80INS1_25CollectiveMainloopFwdSm80ILi4ELi1ELb0EN4cute5tupleIJNS5_1CILi128EEENS7_ILi48EEENS7_ILi96EEEEEELi96ENS_10bfloat16_tEfNS_4arch4Sm80ELb1ELb0ELb0ELb1ELb0ELb0ELb1ELb1EEENS1_21CollectiveEpilogueFwdINS6_IJS8_SA_S9_EEENS6_IJNS7_ILi1EEESI_SI_EEESC_SE_Li128ELb1ELb1ELb1ELb0EEENS1_36VarlenDynamicPersistentTileSchedulerILi128ELi48ELi128ELi128ELb1ELb1ELb0ELb1ELb1ELb1EEEEEEEEEvNT_6ParamsE --------------------------
	.section	.text._ZN7cutlass13device_kernelIN5flash19enable_sm80_to_sm89INS1_16FlashAttnFwdSm80INS1_25CollectiveMainloopFwdSm80ILi4ELi1ELb0EN4cute5tupleIJNS5_1CILi128EEENS7_ILi48EEENS7_ILi96EEEEEELi96ENS_10bfloat16_tEfNS_4arch4Sm80ELb1ELb0ELb0ELb1ELb0ELb0ELb1ELb1EEENS1_21CollectiveEpilogueFwdINS6_IJS8_SA_S9_EEENS6_IJNS7_ILi1EEESI_SI_EEESC_SE_Li128ELb1ELb1ELb1ELb0EEENS1_36VarlenDynamicPersistentTileSchedulerILi128ELi48ELi128ELi128ELb1ELb1ELb0ELb1ELb1ELb1EEEEEEEEEvNT_6ParamsE,"ax",@progbits
	.align	128
.text._ZN7cutlass13device_kernelIN5flash19enable_sm80_to_sm89INS1_16FlashAttnFwdSm80INS1_25CollectiveMainloopFwdSm80ILi4ELi1ELb0EN4cute5tupleIJNS5_1CILi128EEENS7_ILi48EEENS7_ILi96EEEEEELi96ENS_10bfloat16_tEfNS_4arch4Sm80ELb1ELb0ELb0ELb1ELb0ELb0ELb1ELb1EEENS1_21CollectiveEpilogueFwdINS6_IJS8_SA_S9_EEENS6_IJNS7_ILi1EEESI_SI_EEESC_SE_Li128ELb1ELb1ELb1ELb0EEENS1_36VarlenDynamicPersistentTileSchedulerILi128ELi48ELi128ELi128ELb1ELb1ELb0ELb1ELb1ELb1EEEEEEEEEvNT_6ParamsE:
        .type           _ZN7cutlass13device_kernelIN5flash19enable_sm80_to_sm89INS1_16FlashAttnFwdSm80INS1_25CollectiveMainloopFwdSm80ILi4ELi1ELb0EN4cute5tupleIJNS5_1CILi128EEENS7_ILi48EEENS7_ILi96EEEEEELi96ENS_10bfloat16_tEfNS_4arch4Sm80ELb1ELb0ELb0ELb1ELb0ELb0ELb1ELb1EEENS1_21CollectiveEpilogueFwdINS6_IJS8_SA_S9_EEENS6_IJNS7_ILi1EEESI_SI_EEESC_SE_Li128ELb1ELb1ELb1ELb0EEENS1_36VarlenDynamicPersistentTileSchedulerILi128ELi48ELi128ELi128ELb1ELb1ELb0ELb1ELb1ELb1EEEEEEEEEvNT_6ParamsE,@function
        .size           _ZN7cutlass13device_kernelIN5flash19enable_sm80_to_sm89INS1_16FlashAttnFwdSm80INS1_25CollectiveMainloopFwdSm80ILi4ELi1ELb0EN4cute5tupleIJNS5_1CILi128EEENS7_ILi48EEENS7_ILi96EEEEEELi96ENS_10bfloat16_tEfNS_4arch4Sm80ELb1ELb0ELb0ELb1ELb0ELb0ELb1ELb1EEENS1_21CollectiveEpilogueFwdINS6_IJS8_SA_S9_EEENS6_IJNS7_ILi1EEESI_SI_EEESC_SE_Li128ELb1ELb1ELb1ELb0EEENS1_36VarlenDynamicPersistentTileSchedulerILi128ELi48ELi128ELi128ELb1ELb1ELb0ELb1ELb1ELb1EEEEEEEEEvNT_6ParamsE,(.L_x_16 - _ZN7cutlass13device_kernelIN5flash19enable_sm80_to_sm89INS1_16FlashAttnFwdSm80INS1_25CollectiveMainloopFwdSm80ILi4ELi1ELb0EN4cute5tupleIJNS5_1CILi128EEENS7_ILi48EEENS7_ILi96EEEEEELi96ENS_10bfloat16_tEfNS_4arch4Sm80ELb1ELb0ELb0ELb1ELb0ELb0ELb1ELb1EEENS1_21CollectiveEpilogueFwdINS6_IJS8_SA_S9_EEENS6_IJNS7_ILi1EEESI_SI_EEESC_SE_Li128ELb1ELb1ELb1ELb0EEENS1_36VarlenDynamicPersistentTileSchedulerILi128ELi48ELi128ELi128ELb1ELb1ELb0ELb1ELb1ELb1EEEEEEEEEvNT_6ParamsE)
        .other          _ZN7cutlass13device_kernelIN5flash19enable_sm80_to_sm89INS1_16FlashAttnFwdSm80INS1_25CollectiveMainloopFwdSm80ILi4ELi1ELb0EN4cute5tupleIJNS5_1CILi128EEENS7_ILi48EEENS7_ILi96EEEEEELi96ENS_10bfloat16_tEfNS_4arch4Sm80ELb1ELb0ELb0ELb1ELb0ELb0ELb1ELb1EEENS1_21CollectiveEpilogueFwdINS6_IJS8_SA_S9_EEENS6_IJNS7_ILi1EEESI_SI_EEESC_SE_Li128ELb1ELb1ELb1ELb0EEENS1_36VarlenDynamicPersistentTileSchedulerILi128ELi48ELi128ELi128ELb1ELb1ELb0ELb1ELb1ELb1EEEEEEEEEvNT_6ParamsE,@"STO_CUDA_ENTRY STV_DEFAULT"
_ZN7cutlass13device_kernelIN5flash19enable_sm80_to_sm89INS1_16FlashAttnFwdSm80INS1_25CollectiveMainloopFwdSm80ILi4ELi1ELb0EN4cute5tupleIJNS5_1CILi128EEENS7_ILi48EEENS7_ILi96EEEEEELi96ENS_10bfloat16_tEfNS_4arch4Sm80ELb1ELb0ELb0ELb1ELb0ELb0ELb1ELb1EEENS1_21CollectiveEpilogueFwdINS6_IJS8_SA_S9_EEENS6_IJNS7_ILi1EEESI_SI_EEESC_SE_Li128ELb1ELb1ELb1ELb0EEENS1_36VarlenDynamicPersistentTileSchedulerILi128ELi48ELi128ELi128ELb1ELb1ELb0ELb1ELb1ELb1EEEEEEEEEvNT_6ParamsE:
[----:B------:R-:W-:Y:S01]  /*0000*/  LDC R1, c[0x0][0x28] ;  /* 0x00000a00ff017b82 */ /* 0x000fe20000000800 */
[----:B------:R-:W-:Y:S05]  /*0010*/  EXIT ;  /* 0x000000000000794d */ /* 0x000fea0003800000 */
.L_x_7:
        /* <DEDUP_REMOVED lines=14> */
.L_x_16:


//--------------------- .text._ZN7cutlass13device_kernelIN5flash19enable_sm80_to_sm89INS1_16FlashAttnFwdSm80INS1_25CollectiveMainloopFwdSm80ILi4ELi1ELb0EN4cute5tupleIJNS5_1CILi128EEENS7_ILi48EEENS7_ILi96EEEEEELi96ENS_10bfloat16_tEfNS_4arch4Sm80ELb1ELb0ELb0ELb1ELb0ELb1ELb1ELb1EEENS1_21CollectiveEpilogueFwdINS6_IJS8_SA_S9_EEENS6_IJNS7_ILi1EEESI_SI_EEESC_SE_Li128ELb1ELb1ELb1ELb0EEENS1_36VarlenDynamicPersistentTileSchedulerILi128ELi48ELi128ELi128ELb1ELb1ELb0ELb1ELb1ELb1EEEEEEEEEvNT_6ParamsE --------------------------
	.section	.text._ZN7cutlass13device_kernelIN5flash19enable_sm80_to_sm89INS1_16FlashAttnFwdSm80INS1_25CollectiveMainloopFwdSm80ILi4ELi1ELb0EN4cute5tupleIJNS5_1CILi128EEENS7_ILi48EEENS7_ILi96EEEEEELi96ENS_10bfloat16_tEfNS_4arch4Sm80ELb1ELb0ELb0ELb1ELb0ELb1ELb1ELb1EEENS1_21CollectiveEpilogueFwdINS6_IJS8_SA_S9_EEENS6_IJNS7_ILi1EEESI_SI_EEESC_SE_Li128ELb1ELb1ELb1ELb0EEENS1_36VarlenDynamicPersistentTileSchedulerILi128ELi48ELi128ELi128ELb1ELb1ELb0ELb1ELb1ELb1EEEEEEEEEvNT_6ParamsE,"ax",@progbits
	.align	128
.text._ZN7cutlass13device_kernelIN5flash19enable_sm80_to_sm89INS1_16FlashAttnFwdSm80INS1_25CollectiveMainloopFwdSm80ILi4ELi1ELb0EN4cute5tupleIJNS5_1CILi128EEENS7_ILi48EEENS7_ILi96EEEEEELi96ENS_10bfloat16_tEfNS_4arch4Sm80ELb1ELb0ELb0ELb1ELb0ELb1ELb1ELb1EEENS1_21CollectiveEpilogueFwdINS6_IJS8_SA_S9_EEENS6_IJNS7_ILi1EEESI_SI_EEESC_SE_Li128ELb1ELb1ELb1ELb0EEENS1_36VarlenDynamicPersistentTileSchedulerILi128ELi48ELi128ELi128ELb1ELb1ELb0ELb1ELb1ELb1EEEEEEEEEvNT_6ParamsE:
        .type           _ZN7cutlass13device_kernelIN5flash19enable_sm80_to_sm89INS1_16FlashAttnFwdSm80INS1_25CollectiveMainloopFwdSm80ILi4ELi1ELb0EN4cute5tupleIJNS5_1CILi128EEENS7_ILi48EEENS7_ILi96EEEEEELi96ENS_10bfloat16_tEfNS_4arch4Sm80ELb1ELb0ELb0ELb1ELb0ELb1ELb1ELb1EEENS1_21CollectiveEpilogueFwdINS6_IJS8_SA_S9_EEENS6_IJNS7_ILi1EEESI_SI_EEESC_SE_Li128ELb1ELb1ELb1ELb0EEENS1_36VarlenDynamicPersistentTileSchedulerILi128ELi48ELi128ELi128ELb1ELb1ELb0ELb1ELb1ELb1EEEEEEEEEvNT_6ParamsE,@function
        .size           _ZN7cutlass13device_kernelIN5flash19enable_sm80_to_sm89INS1_16FlashAttnFwdSm80INS1_25CollectiveMainloopFwdSm80ILi4ELi1ELb0EN4cute5tupleIJNS5_1CILi128EEENS7_ILi48EEENS7_ILi96EEEEEELi96ENS_10bfloat16_tEfNS_4arch4Sm80ELb1ELb0ELb0ELb1ELb0ELb1ELb1ELb1EEENS1_21CollectiveEpilogueFwdINS6_IJS8_SA_S9_EEENS6_IJNS7_ILi1EEESI_SI_EEESC_SE_Li128ELb1ELb1ELb1ELb0EEENS1_36VarlenDynamicPersistentTileSchedulerILi128ELi48ELi128ELi128ELb1ELb1ELb0ELb1ELb1ELb1EEEEEEEEEvNT_6ParamsE,(.L_x_17 - _ZN7cutlass13device_kernelIN5flash19enable_sm80_to_sm89INS1_16FlashAttnFwdSm80INS1_25CollectiveMainloopFwdSm80ILi4ELi1ELb0EN4cute5tupleIJNS5_1CILi128EEENS7_ILi48EEENS7_ILi96EEEEEELi96ENS_10bfloat16_tEfNS_4arch4Sm80ELb1ELb0ELb0ELb1ELb0ELb1ELb1ELb1EEENS1_21CollectiveEpilogueFwdINS6_IJS8_SA_S9_EEENS6_IJNS7_ILi1EEESI_SI_EEESC_SE_Li128ELb1ELb1ELb1ELb0EEENS1_36VarlenDynamicPersistentTileSchedulerILi128ELi48ELi128ELi128ELb1ELb1ELb0ELb1ELb1ELb1EEEEEEEEEvNT_6ParamsE)
        .other          _ZN7cutlass13device_kernelIN5flash19enable_sm80_to_sm89INS1_16FlashAttnFwdSm80INS1_25CollectiveMainloopFwdSm80ILi4ELi1ELb0EN4cute5tupleIJNS5_1CILi128EEENS7_ILi48EEENS7_ILi96EEEEEELi96ENS_10bfloat16_tEfNS_4arch4Sm80ELb1ELb0ELb0ELb1ELb0ELb1ELb1ELb1EEENS1_21CollectiveEpilogueFwdINS6_IJS8_SA_S9_EEENS6_IJNS7_ILi1EEESI_SI_EEESC_SE_Li128ELb1ELb1ELb1ELb0EEENS1_36VarlenDynamicPersistentTileSchedulerILi128ELi48ELi128ELi128ELb1ELb1ELb0ELb1ELb1ELb1EEEEEEEEEvNT_6ParamsE,@"STO_CUDA_ENTRY STV_DEFAULT"
_ZN7cutlass13device_kernelIN5flash19enable_sm80_to_sm89INS1_16FlashAttnFwdSm80INS1_25CollectiveMainloopFwdSm80ILi4ELi1ELb0EN4cute5tupleIJNS5_1CILi128EEENS7_ILi48EEENS7_ILi96EEEEEELi96ENS_10bfloat16_tEfNS_4arch4Sm80ELb1ELb0ELb0ELb1ELb0ELb1ELb1ELb1EEENS1_21CollectiveEpilogueFwdINS6_IJS8_SA_S9_EEENS6_IJNS7_ILi1EEESI_SI_EEESC_SE_Li128ELb1ELb1ELb1ELb0EEENS1_36VarlenDynamicPersistentTileSchedulerILi128ELi48ELi128ELi128ELb1ELb1ELb0ELb1ELb1ELb1EEEEEEEEEvNT_6ParamsE:
[----:B------:R-:W-:Y:S01]  /*0000*/  LDC R1, c[0x0][0x28] ;  /* 0x00000a00ff017b82 */ /* 0x000fe20000000800 */
[----:B------:R-:W-:Y:S05]  /*0010*/  EXIT ;  /* 0x000000000000794d */ /* 0x000fea0003800000 */
.L_x_8:
        /* <DEDUP_REMOVED lines=14> */
.L_x_17:


//--------------------- .nv.shared.reserved.0     --------------------------
	.section	.nv.shared.reserved.0,"aw",@nobits
	.weak		__nv_reservedSMEM_offset_0_alias
	.size		__nv_reservedSMEM_offset_0_alias, 0, 0
	.other		__nv_reservedSMEM_offset_0_alias,@"STO_CUDA_RESERVED_SHARED STV_DEFAULT"
__nv_reservedSMEM_offset_0_alias:
	.zero		0


//--------------------- .nv.global                --------------------------
	.section	.nv.global,"aw",@nobits
.nv.global:
	.type		_ZN71_INTERNAL_e7be270a_35_flash_fwd_hdim96_bf16_split_sm80_cu_744032ad_34944cute1_E,@object
	.size		_ZN71_INTERNAL_e7be270a_35_flash_fwd_hdim96_bf16_split_sm80_cu_744032ad_34944cute1_E,(_ZN71_INTERNAL_e7be270a_35_flash_fwd_hdim96_bf16_split_sm80_cu_744032ad_34944cuda3std3__45__cpo6cbeginE - _ZN71_INTERNAL_e7be270a_35_flash_fwd_hdim96_bf16_split_sm80_cu_744032ad_34944cute1_E)
_ZN71_INTERNAL_e7be270a_35_flash_fwd_hdim96_bf16_split_sm80_cu_744032ad_34944cute1_E:
	.zero		1
	.type		_ZN71_INTERNAL_e7be270a_35_flash_fwd_hdim96_bf16_split_sm80_cu_744032ad_34944cuda3std3__45__cpo6cbeginE,@object
	.size		_ZN71_INTERNAL_e7be270a_35_flash_fwd_hdim96_bf16_split_sm80_cu_744032ad_34944cuda3std3__45__cpo6cbeginE,(_ZN71_INTERNAL_e7be270a_35_flash_fwd_hdim96_bf16_split_sm80_cu_744032ad_34944cuda3std3__48in_placeE - _ZN71_INTERNAL_e7be270a_35_flash_fwd_hdim96_bf16_split_sm80_cu_744032ad_34944cuda3std3__45__cpo6cbeginE)
_ZN71_INTERNAL_e7be270a_35_flash_fwd_hdim96_bf16_split_sm80_cu_744032ad_34944cuda3std3__45__cpo6cbeginE:
	.zero		1
	.type		_ZN71_INTERNAL_e7be270a_35_flash_fwd_hdim96_bf16_split_sm80_cu_744032ad_34944cuda3std3__48in_placeE,@object
	.size		_ZN71_INTERNAL_e7be270a_35_flash_fwd_hdim96_bf16_split_sm80_cu_744032ad_34944cuda3std3__48in_placeE,(_ZN71_INTERNAL_e7be270a_35_flash_fwd_hdim96_bf16_split_sm80_cu_744032ad_34944cuda3std6ranges3__45__cpo9iter_moveE - _ZN71_INTERNAL_e7be270a_35_flash_fwd_hdim96_bf16_split_sm80_cu_744032ad_34944cuda3std3__48in_placeE)
_ZN71_INTERNAL_e7be270a_35_flash_fwd_hdim96_bf16_split_sm80_cu_744032ad_34944cuda3std3__48in_placeE:
	.zero		1
	.type		_ZN71_INTERNAL_e7be270a_35_flash_fwd_hdim96_bf16_split_sm80_cu_744032ad_34944cuda3std6ranges3__45__cpo9iter_moveE,@object
	.size		_ZN71_INTERNAL_e7be270a_35_flash_fwd_hdim96_bf16_split_sm80_cu_744032ad_34944cuda3std6ranges3__45__cpo9iter_moveE,(_ZN71_INTERNAL_e7be270a_35_flash_fwd_hdim96_bf16_split_sm80_cu_744032ad_34944cuda3std3__45__cpo5beginE - _ZN71_INTERNAL_e7be270a_35_flash_fwd_hdim96_bf16_split_sm80_cu_744032ad_34944cuda3std6ranges3__45__cpo9iter_moveE)
_ZN71_INTERNAL_e7be270a_35_flash_fwd_hdim96_bf16_split_sm80_cu_744032ad_34944cuda3std6ranges3__45__cpo9iter_moveE:
	.zero		1
	.type		_ZN71_INTERNAL_e7be270a_35_flash_fwd_hdim96_bf16_split_sm80_cu_744032ad_34944cuda3std3__45__cpo5beginE,@object
	.size		_ZN71_INTERNAL_e7be270a_35_flash_fwd_hdim96_bf16_split_sm80_cu_744032ad_34944cuda3std3__45__cpo5beginE,(_ZN71_INTERNAL_e7be270a_35_flash_fwd_hdim96_bf16_split_sm80_cu_744032ad_34944cuda3std3__473_GLOBAL__N__e7be270a_35_flash_fwd_hdim96_bf16_split_sm80_cu_744032ad_34946ignoreE - _ZN71_INTERNAL_e7be270a_35_flash_fwd_hdim96_bf16_split_sm80_cu_744032ad_34944cuda3std3__45__cpo5beginE)
_ZN71_INTERNAL_e7be270a_35_flash_fwd_hdim96_bf16_split_sm80_cu_744032ad_34944cuda3std3__45__cpo5beginE:
	.zero		1
	.type		_ZN71_INTERNAL_e7be270a_35_flash_fwd_hdim96_bf16_split_sm80_cu_744032ad_34944cuda3std3__473_GLOBAL__N__e7be270a_35_flash_fwd_hdim96_bf16_split_sm80_cu_744032ad_34946ignoreE,@object
	.size		_ZN71_INTERNAL_e7be270a_35_flash_fwd_hdim96_bf16_split_sm80_cu_744032ad_34944cuda3std3__473_GLOBAL__N__e7be270a_35_flash_fwd_hdim96_bf16_split_sm80_cu_744032ad_34946ignoreE,(_ZN71_INTERNAL_e7be270a_35_flash_fwd_hdim96_bf16_split_sm80_cu_744032ad_34944cute7productE - _ZN71_INTERNAL_e7be270a_35_flash_fwd_hdim96_bf16_split_sm80_cu_744032ad_34944cuda3std3__473_GLOBAL__N__e7be270a_35_flash_fwd_hdim96_bf16_split_sm80_cu_744032ad_34946ignoreE)
_ZN71_INTERNAL_e7be270a_35_flash_fwd_hdim96_bf16_split_sm80_cu_744032ad_34944cuda3std3__473_GLOBAL__N__e7be270a_35_flash_fwd_hdim96_bf16_split_sm80_cu_744032ad_34946ignoreE:
	.zero		1
	.type		_ZN71_INTERNAL_e7be270a_35_flash_fwd_hdim96_bf16_split_sm80_cu_744032ad_34944cute7productE,@object
	.size		_ZN71_INTERNAL_e7be270a_35_flash_fwd_hdim96_bf16_split_sm80_cu_744032ad_34944cute7productE,(_ZN71_INTERNAL_e7be270a_35_flash_fwd_hdim96_bf16_split_sm80_cu_744032ad_34944cuda3std3__45__cpo3endE - _ZN71_INTERNAL_e7be270a_35_flash_fwd_hdim96_bf16_split_sm80_cu_744032ad_34944cute7productE)
_ZN71_INTERNAL_e7be270a_35_flash_fwd_hdim96_bf16_split_sm80_cu_744032ad_34944cute7productE:
	.zero		1
	.type		_ZN71_INTERNAL_e7be270a_35_flash_fwd_hdim96_bf16_split_sm80_cu_744032ad_34944cuda3std3__45__cpo3endE,@object
	.size		_ZN71_INTERNAL_e7be270a_35_flash_fwd_hdim96_bf16_split_sm80_cu_744032ad_34944cuda3std3__45__cpo3endE,(_ZN71_INTERNAL_e7be270a_35_flash_fwd_hdim96_bf16_split_sm80_cu_744032ad_34944cuda3std3__419piecewise_constructE - _ZN71_INTERNAL_e7be270a_35_flash_fwd_hdim96_bf16_split_sm80_cu_744032ad_34944cuda3std3__45__cpo3endE)
_ZN71_INTERNAL_e7be270a_35_flash_fwd_hdim96_bf16_split_sm80_cu_744032ad_34944cuda3std3__45__cpo3endE:
	.zero		1
	.type		_ZN71_INTERNAL_e7be270a_35_flash_fwd_hdim96_bf16_split_sm80_cu_744032ad_34944cuda3std3__419piecewise_constructE,@object
	.size		_ZN71_INTERNAL_e7be270a_35_flash_fwd_hdim96_bf16_split_sm80_cu_744032ad_34944cuda3std3__419piecewise_constructE,(_ZN71_INTERNAL_e7be270a_35_flash_fwd_hdim96_bf16_split_sm80_cu_744032ad_34944cuda3std3__45__cpo4cendE - _ZN71_INTERNAL_e7be270a_35_flash_fwd_hdim96_bf16_split_sm80_cu_744032ad_34944cuda3std3__419piecewise_constructE)
_ZN71_INTERNAL_e7be270a_35_flash_fwd_hdim96_bf16_split_sm80_cu_744032ad_34944cuda3std3__419piecewise_constructE:
	.zero		1
	.type		_ZN71_INTERNAL_e7be270a_35_flash_fwd_hdim96_bf16_split_sm80_cu_744032ad_34944cuda3std3__45__cpo4cendE,@object
	.size		_ZN71_INTERNAL_e7be270a_35_flash_fwd_hdim96_bf16_split_sm80_cu_744032ad_34944cuda3std3__45__cpo4cendE,(_ZN71_INTERNAL_e7be270a_35_flash_fwd_hdim96_bf16_split_sm80_cu_744032ad_34944cuda3std6ranges3__45__cpo4swapE - _ZN71_INTERNAL_e7be270a_35_flash_fwd_hdim96_bf16_split_sm80_cu_744032ad_34944cuda3std3__45__cpo4cendE)
_ZN71_INTERNAL_e7be270a_35_flash_fwd_hdim96_bf16_split_sm80_cu_744032ad_34944cuda3std3__45__cpo4cendE:
	.zero		1
	.type		_ZN71_INTERNAL_e7be270a_35_flash_fwd_hdim96_bf16_split_sm80_cu_744032ad_34944cuda3std6ranges3__45__cpo4swapE,@object
	.size		_ZN71_INTERNAL_e7be270a_35_flash_fwd_hdim96_bf16_split_sm80_cu_744032ad_34944cuda3std6ranges3__45__cpo4swapE,(.L_7 - _ZN71_INTERNAL_e7be270a_35_flash_fwd_hdim96_bf16_split_sm80_cu_744032ad_34944cuda3std6ranges3__45__cpo4swapE)
_ZN71_INTERNAL_e7be270a_35_flash_fwd_hdim96_bf16_split_sm80_cu_744032ad_34944cuda3std6ranges3__45__cpo4swapE:
	.zero		1
.L_7:


//--------------------- .nv.constant0._ZN7cutlass13device_kernelIN5flash19enable_sm80_to_sm89INS1_16FlashAttnFwdSm80INS1_25CollectiveMainloopFwdSm80ILi4ELi1ELb0EN4cute5tupleIJNS5_1CILi128EEENS7_ILi64EEENS7_ILi96EEEEEELi96ENS_10bfloat16_tEfNS_4arch4Sm80ELb0ELb0ELb0ELb0ELb0ELb0ELb1ELb1EEENS1_21CollectiveEpilogueFwdINS6_IJS8_SA_S9_EEENS6_IJNS7_ILi1EEESI_SI_EEESC_SE_Li128ELb0ELb1ELb1ELb0EEENS1_19SingleTileSchedulerILb0ELb1ELb1ELi128EEEEEEEEEvNT_6ParamsE --------------------------
	.section	.nv.constant0._ZN7cutlass13device_kernelIN5flash19enable_sm80_to_sm89INS1_16FlashAttnFwdSm80INS1_25CollectiveMainloopFwdSm80ILi4ELi1ELb0EN4cute5tupleIJNS5_1CILi128EEENS7_ILi64EEENS7_ILi96EEEEEELi96ENS_10bfloat16_tEfNS_4arch4Sm80ELb0ELb0ELb0ELb0ELb0ELb0ELb1ELb1EEENS1_21CollectiveEpilogueFwdINS6_IJS8_SA_S9_EEENS6_IJNS7_ILi1EEESI_SI_EEESC_SE_Li128ELb0ELb1ELb1ELb0EEENS1_19SingleTileSchedulerILb0ELb1ELb1ELi128EEEEEEEEEvNT_6ParamsE,"a",@progbits
	.sectionflags	@""
	.align	4
.nv.constant0._ZN7cutlass13device_kernelIN5flash19enable_sm80_to_sm89INS1_16FlashAttnFwdSm80INS1_25CollectiveMainloopFwdSm80ILi4ELi1ELb0EN4cute5tupleIJNS5_1CILi128EEENS7_ILi64EEENS7_ILi96EEEEEELi96ENS_10bfloat16_tEfNS_4arch4Sm80ELb0ELb0ELb0ELb0ELb0ELb0ELb1ELb1EEENS1_21CollectiveEpilogueFwdINS6_IJS8_SA_S9_EEENS6_IJNS7_ILi1EEESI_SI_EEESC_SE_Li128ELb0ELb1ELb1ELb0EEENS1_19SingleTileSchedulerILb0ELb1ELb1ELi128EEEEEEEEEvNT_6ParamsE:
	.zero		1576


//--------------------- .nv.constant0._ZN7cutlass13device_kernelIN5flash19enable_sm80_to_sm89INS1_16FlashAttnFwdSm80INS1_25CollectiveMainloopFwdSm80ILi4ELi1ELb0EN4cute5tupleIJNS5_1CILi128EEENS7_ILi48EEENS7_ILi96EEEEEELi96ENS_10bfloat16_tEfNS_4arch4Sm80ELb0ELb0ELb0ELb1ELb0ELb0ELb1ELb1EEENS1_21CollectiveEpilogueFwdINS6_IJS8_SA_S9_EEENS6_IJNS7_ILi1EEESI_SI_EEESC_SE_Li128ELb1ELb1ELb1ELb0EEENS1_36VarlenDynamicPersistentTileSchedulerILi128ELi48ELi128ELi128ELb1ELb1ELb0ELb0ELb1ELb1EEEEEEEEEvNT_6ParamsE --------------------------
	.section	.nv.constant0._ZN7cutlass13device_kernelIN5flash19enable_sm80_to_sm89INS1_16FlashAttnFwdSm80INS1_25CollectiveMainloopFwdSm80ILi4ELi1ELb0EN4cute5tupleIJNS5_1CILi128EEENS7_ILi48EEENS7_ILi96EEEEEELi96ENS_10bfloat16_tEfNS_4arch4Sm80ELb0ELb0ELb0ELb1ELb0ELb0ELb1ELb1EEENS1_21CollectiveEpilogueFwdINS6_IJS8_SA_S9_EEENS6_IJNS7_ILi1EEESI_SI_EEESC_SE_Li128ELb1ELb1ELb1ELb0EEENS1_36VarlenDynamicPersistentTileSchedulerILi128ELi48ELi128ELi128ELb1ELb1ELb0ELb0ELb1ELb1EEEEEEEEEvNT_6ParamsE,"a",@progbits
	.sectionflags	@""
	.align	4
.nv.constant0._ZN7cutlass13device_kernelIN5flash19enable_sm80_to_sm89INS1_16FlashAttnFwdSm80INS1_25CollectiveMainloopFwdSm80ILi4ELi1ELb0EN4cute5tupleIJNS5_1CILi128EEENS7_ILi48EEENS7_ILi96EEEEEELi96ENS_10bfloat16_tEfNS_4arch4Sm80ELb0ELb0ELb0ELb1ELb0ELb0ELb1ELb1EEENS1_21CollectiveEpilogueFwdINS6_IJS8_SA_S9_EEENS6_IJNS7_ILi1EEESI_SI_EEESC_SE_Li128ELb1ELb1ELb1ELb0EEENS1_36VarlenDynamicPersistentTileSchedulerILi128ELi48ELi128ELi128ELb1ELb1ELb0ELb0ELb1ELb1EEEEEEEEEvNT_6ParamsE:
	.zero		1608


//--------------------- .nv.constant0._ZN7cutlass13device_kernelIN5flash19enable_sm80_to_sm89INS1_16FlashAttnFwdSm80INS1_25CollectiveMainloopFwdSm80ILi4ELi1ELb0EN4cute5tupleIJNS5_1CILi128EEENS7_ILi48EEENS7_ILi96EEEEEELi96ENS_10bfloat16_tEfNS_4arch4Sm80ELb0ELb0ELb0ELb1ELb0ELb1ELb1ELb1EEENS1_21CollectiveEpilogueFwdINS6_IJS8_SA_S9_EEENS6_IJNS7_ILi1EEESI_SI_EEESC_SE_Li128ELb1ELb1ELb1ELb0EEENS1_36VarlenDynamicPersistentTileSchedulerILi128ELi48ELi128ELi128ELb1ELb1ELb0ELb0ELb1ELb1EEEEEEEEEvNT_6ParamsE --------------------------
	.section	.nv.constant0._ZN7cutlass13device_kernelIN5flash19enable_sm80_to_sm89INS1_16FlashAttnFwdSm80INS1_25CollectiveMainloopFwdSm80ILi4ELi1ELb0EN4cute5tupleIJNS5_1CILi128EEENS7_ILi48EEENS7_ILi96EEEEEELi96ENS_10bfloat16_tEfNS_4arch4Sm80ELb0ELb0ELb0ELb1ELb0ELb1ELb1ELb1EEENS1_21CollectiveEpilogueFwdINS6_IJS8_SA_S9_EEENS6_IJNS7_ILi1EEESI_SI_EEESC_SE_Li128ELb1ELb1ELb1ELb0EEENS1_36VarlenDynamicPersistentTileSchedulerILi128ELi48ELi128ELi128ELb1ELb1ELb0ELb0ELb1ELb1EEEEEEEEEvNT_6ParamsE,"a",@progbits
	.sectionflags	@""
	.align	4
.nv.constant0._ZN7cutlass13device_kernelIN5flash19enable_sm80_to_sm89INS1_16FlashAttnFwdSm80INS1_25CollectiveMainloopFwdSm80ILi4ELi1ELb0EN4cute5tupleIJNS5_1CILi128EEENS7_ILi48EEENS7_ILi96EEEEEELi96ENS_10bfloat16_tEfNS_4arch4Sm80ELb0ELb0ELb0ELb1ELb0ELb1ELb1ELb1EEENS1_21CollectiveEpilogueFwdINS6_IJS8_SA_S9_EEENS6_IJNS7_ILi1EEESI_SI_EEESC_SE_Li128ELb1ELb1ELb1ELb0EEENS1_36VarlenDynamicPersistentTileSchedulerILi128ELi48ELi128ELi128ELb1ELb1ELb0ELb0ELb1ELb1EEEEEEEEEvNT_6ParamsE:
	.zero		1608


//--------------------- .nv.constant0._ZN7cutlass13device_kernelIN5flash19enable_sm80_to_sm89INS1_16FlashAttnFwdSm80INS1_25CollectiveMainloopFwdSm80ILi4ELi1ELb0EN4cute5tupleIJNS5_1CILi128EEENS7_ILi48EEENS7_ILi96EEEEEELi96ENS_10bfloat16_tEfNS_4arch4Sm80ELb0ELb1ELb0ELb0ELb0ELb0ELb1ELb1EEENS1_21CollectiveEpilogueFwdINS6_IJS8_SA_S9_EEENS6_IJNS7_ILi1EEESI_SI_EEESC_SE_Li128ELb0ELb1ELb1ELb0EEENS1_19SingleTileSchedulerILb0ELb1ELb1ELi128EEEEEEEEEvNT_6ParamsE --------------------------
	.section	.nv.constant0._ZN7cutlass13device_kernelIN5flash19enable_sm80_to_sm89INS1_16FlashAttnFwdSm80INS1_25CollectiveMainloopFwdSm80ILi4ELi1ELb0EN4cute5tupleIJNS5_1CILi128EEENS7_ILi48EEENS7_ILi96EEEEEELi96ENS_10bfloat16_tEfNS_4arch4Sm80ELb0ELb1ELb0ELb0ELb0ELb0ELb1ELb1EEENS1_21CollectiveEpilogueFwdINS6_IJS8_SA_S9_EEENS6_IJNS7_ILi1EEESI_SI_EEESC_SE_Li128ELb0ELb1ELb1ELb0EEENS1_19SingleTileSchedulerILb0ELb1ELb1ELi128EEEEEEEEEvNT_6ParamsE,"a",@progbits
	.sectionflags	@""
	.align	4
.nv.constant0._ZN7cutlass13device_kernelIN5flash19enable_sm80_to_sm89INS1_16FlashAttnFwdSm80INS1_25CollectiveMainloopFwdSm80ILi4ELi1ELb0EN4cute5tupleIJNS5_1CILi128EEENS7_ILi48EEENS7_ILi96EEEEEELi96ENS_10bfloat16_tEfNS_4arch4Sm80ELb0ELb1ELb0ELb0ELb0ELb0ELb1ELb1EEENS1_21CollectiveEpilogueFwdINS6_IJS8_SA_S9_EEENS6_IJNS7_ILi1EEESI_SI_EEESC_SE_Li128ELb0ELb1ELb1ELb0EEENS1_19SingleTileSchedulerILb0ELb1ELb1ELi128EEEEEEEEEvNT_6ParamsE:
	.zero		1576


//--------------------- .nv.constant0._ZN7cutlass13device_kernelIN5flash19enable_sm80_to_sm89INS1_16FlashAttnFwdSm80INS1_25CollectiveMainloopFwdSm80ILi4ELi1ELb0EN4cute5tupleIJNS5_1CILi128EEENS7_ILi48EEENS7_ILi96EEEEEELi96ENS_10bfloat16_tEfNS_4arch4Sm80ELb0ELb1ELb0ELb1ELb0ELb0ELb1ELb1EEENS1_21CollectiveEpilogueFwdINS6_IJS8_SA_S9_EEENS6_IJNS7_ILi1EEESI_SI_EEESC_SE_Li128ELb1ELb1ELb1ELb0EEENS1_36VarlenDynamicPersistentTileSchedulerILi128ELi48ELi128ELi128ELb1ELb1ELb0ELb1ELb0ELb1EEEEEEEEEvNT_6ParamsE --------------------------
	.section	.nv.constant0._ZN7cutlass13device_kernelIN5flash19enable_sm80_to_sm89INS1_16FlashAttnFwdSm80INS1_25CollectiveMainloopFwdSm80ILi4ELi1ELb0EN4cute5tupleIJNS5_1CILi128EEENS7_ILi48EEENS7_ILi96EEEEEELi96ENS_10bfloat16_tEfNS_4arch4Sm80ELb0ELb1ELb0ELb1ELb0ELb0ELb1ELb1EEENS1_21CollectiveEpilogueFwdINS6_IJS8_SA_S9_EEENS6_IJNS7_ILi1EEESI_SI_EEESC_SE_Li128ELb1ELb1ELb1ELb0EEENS1_36VarlenDynamicPersistentTileSchedulerILi128ELi48ELi128ELi128ELb1ELb1ELb0ELb1ELb0ELb1EEEEEEEEEvNT_6ParamsE,"a",@progbits
	.sectionflags	@""
	.align	4
.nv.constant0._ZN7cutlass13device_kernelIN5flash19enable_sm80_to_sm89INS1_16FlashAttnFwdSm80INS1_25CollectiveMainloopFwdSm80ILi4ELi1ELb0EN4cute5tupleIJNS5_1CILi128EEENS7_ILi48EEENS7_ILi96EEEEEELi96ENS_10bfloat16_tEfNS_4arch4Sm80ELb0ELb1ELb0ELb1ELb0ELb0ELb1ELb1EEENS1_21CollectiveEpilogueFwdINS6_IJS8_SA_S9_EEENS6_IJNS7_ILi1EEESI_SI_EEESC_SE_Li128ELb1ELb1ELb1ELb0EEENS1_36VarlenDynamicPersistentTileSchedulerILi128ELi48ELi128ELi128ELb1ELb1ELb0ELb1ELb0ELb1EEEEEEEEEvNT_6ParamsE:
	.zero		1608


//--------------------- .nv.constant0._ZN7cutlass13device_kernelIN5flash19enable_sm80_to_sm89INS1_16FlashAttnFwdSm80INS1_25CollectiveMainloopFwdSm80ILi4ELi1ELb0EN4cute5tupleIJNS5_1CILi128EEENS7_ILi48EEENS7_ILi96EEEEEELi96ENS_10bfloat16_tEfNS_4arch4Sm80ELb0ELb1ELb0ELb1ELb0ELb1ELb1ELb1EEENS1_21CollectiveEpilogueFwdINS6_IJS8_SA_S9_EEENS6_IJNS7_ILi1EEESI_SI_EEESC_SE_Li128ELb1ELb1ELb1ELb0EEENS1_36VarlenDynamicPersistentTileSchedulerILi128ELi48ELi128ELi128ELb1ELb1ELb0ELb1ELb0ELb1EEEEEEEEEvNT_6ParamsE --------------------------
	.section	.nv.constant0._ZN7cutlass13device_kernelIN5flash19enable_sm80_to_sm89INS1_16FlashAttnFwdSm80INS1_25CollectiveMainloopFwdSm80ILi4ELi1ELb0EN4cute5tupleIJNS5_1CILi128EEENS7_ILi48EEENS7_ILi96EEEEEELi96ENS_10bfloat16_tEfNS_4arch4Sm80ELb0ELb1ELb0ELb1ELb0ELb1ELb1ELb1EEENS1_21CollectiveEpilogueFwdINS6_IJS8_SA_S9_EEENS6_IJNS7_ILi1EEESI_SI_EEESC_SE_Li128ELb1ELb1ELb1ELb0EEENS1_36VarlenDynamicPersistentTileSchedulerILi128ELi48ELi128ELi128ELb1ELb1ELb0ELb1ELb0ELb1EEEEEEEEEvNT_6ParamsE,"a",@progbits
	.sectionflags	@""
	.align	4
.nv.constant0._ZN7cutlass13device_kernelIN5flash19enable_sm80_to_sm89INS1_16FlashAttnFwdSm80INS1_25CollectiveMainloopFwdSm80ILi4ELi1ELb0EN4cute5tupleIJNS5_1CILi128EEENS7_ILi48EEENS7_ILi96EEEEEELi96ENS_10bfloat16_tEfNS_4arch4Sm80ELb0ELb1ELb0ELb1ELb0ELb1ELb1ELb1EEENS1_21CollectiveEpilogueFwdINS6_IJS8_SA_S9_EEENS6_IJNS7_ILi1EEESI_SI_EEESC_SE_Li128ELb1ELb1ELb1ELb0EEENS1_36VarlenDynamicPersistentTileSchedulerILi128ELi48ELi128ELi128ELb1ELb1ELb0ELb1ELb0ELb1EEEEEEEEEvNT_6ParamsE:
	.zero		1608


//--------------------- .nv.constant0._ZN7cutlass13device_kernelIN5flash19enable_sm80_to_sm89INS1_16FlashAttnFwdSm80INS1_25CollectiveMainloopFwdSm80ILi4ELi1ELb0EN4cute5tupleIJNS5_1CILi128EEENS7_ILi64EEENS7_ILi96EEEEEELi96ENS_10bfloat16_tEfNS_4arch4Sm80ELb1ELb0ELb0ELb0ELb0ELb0ELb1ELb1EEENS1_21CollectiveEpilogueFwdINS6_IJS8_SA_S9_EEENS6_IJNS7_ILi1EEESI_SI_EEESC_SE_Li128ELb0ELb1ELb1ELb0EEENS1_30DynamicPersistentTileSchedulerILi128ELi128ELb1ELb1ELb0EEEEEEEEEvNT_6ParamsE --------------------------
	.section	.nv.constant0._ZN7cutlass13device_kernelIN5flash19enable_sm80_to_sm89INS1_16FlashAttnFwdSm80INS1_25CollectiveMainloopFwdSm80ILi4ELi1ELb0EN4cute5tupleIJNS5_1CILi128EEENS7_ILi64EEENS7_ILi96EEEEEELi96ENS_10bfloat16_tEfNS_4arch4Sm80ELb1ELb0ELb0ELb0ELb0ELb0ELb1ELb1EEENS1_21CollectiveEpilogueFwdINS6_IJS8_SA_S9_EEENS6_IJNS7_ILi1EEESI_SI_EEESC_SE_Li128ELb0ELb1ELb1ELb0EEENS1_30DynamicPersistentTileSchedulerILi128ELi128ELb1ELb1ELb0EEEEEEEEEvNT_6ParamsE,"a",@progbits
	.sectionflags	@""
	.align	4
.nv.constant0._ZN7cutlass13device_kernelIN5flash19enable_sm80_to_sm89INS1_16FlashAttnFwdSm80INS1_25CollectiveMainloopFwdSm80ILi4ELi1ELb0EN4cute5tupleIJNS5_1CILi128EEENS7_ILi64EEENS7_ILi96EEEEEELi96ENS_10bfloat16_tEfNS_4arch4Sm80ELb1ELb0ELb0ELb0ELb0ELb0ELb1ELb1EEENS1_21CollectiveEpilogueFwdINS6_IJS8_SA_S9_EEENS6_IJNS7_ILi1EEESI_SI_EEESC_SE_Li128ELb0ELb1ELb1ELb0EEENS1_30DynamicPersistentTileSchedulerILi128ELi128ELb1ELb1ELb0EEEEEEEEEvNT_6ParamsE:
	.zero		1592


//--------------------- .nv.constant0._ZN7cutlass13device_kernelIN5flash19enable_sm80_to_sm89INS1_16FlashAttnFwdSm80INS1_25CollectiveMainloopFwdSm80ILi4ELi1ELb0EN4cute5tupleIJNS5_1CILi128EEENS7_ILi48EEENS7_ILi96EEEEEELi96ENS_10bfloat16_tEfNS_4arch4Sm80ELb1ELb0ELb0ELb1ELb0ELb0ELb1ELb1EEENS1_21CollectiveEpilogueFwdINS6_IJS8_SA_S9_EEENS6_IJNS7_ILi1EEESI_SI_EEESC_SE_Li128ELb1ELb1ELb1ELb0EEENS1_36VarlenDynamicPersistentTileSchedulerILi128ELi48ELi128ELi128ELb1ELb1ELb0ELb1ELb1ELb1EEEEEEEEEvNT_6ParamsE --------------------------
	.section	.nv.constant0._ZN7cutlass13device_kernelIN5flash19enable_sm80_to_sm89INS1_16FlashAttnFwdSm80INS1_25CollectiveMainloopFwdSm80ILi4ELi1ELb0EN4cute5tupleIJNS5_1CILi128EEENS7_ILi48EEENS7_ILi96EEEEEELi96ENS_10bfloat16_tEfNS_4arch4Sm80ELb1ELb0ELb0ELb1ELb0ELb0ELb1ELb1EEENS1_21CollectiveEpilogueFwdINS6_IJS8_SA_S9_EEENS6_IJNS7_ILi1EEESI_SI_EEESC_SE_Li128ELb1ELb1ELb1ELb0EEENS1_36VarlenDynamicPersistentTileSchedulerILi128ELi48ELi128ELi128ELb1ELb1ELb0ELb1ELb1ELb1EEEEEEEEEvNT_6ParamsE,"a",@progbits
	.sectionflags	@""
	.align	4
.nv.constant0._ZN7cutlass13device_kernelIN5flash19enable_sm80_to_sm89INS1_16FlashAttnFwdSm80INS1_25CollectiveMainloopFwdSm80ILi4ELi1ELb0EN4cute5tupleIJNS5_1CILi128EEENS7_ILi48EEENS7_ILi96EEEEEELi96ENS_10bfloat16_tEfNS_4arch4Sm80ELb1ELb0ELb0ELb1ELb0ELb0ELb1ELb1EEENS1_21CollectiveEpilogueFwdINS6_IJS8_SA_S9_EEENS6_IJNS7_ILi1EEESI_SI_EEESC_SE_Li128ELb1ELb1ELb1ELb0EEENS1_36VarlenDynamicPersistentTileSchedulerILi128ELi48ELi128ELi128ELb1ELb1ELb0ELb1ELb1ELb1EEEEEEEEEvNT_6ParamsE:
	.zero		1608


//--------------------- .nv.constant0._ZN7cutlass13device_kernelIN5flash19enable_sm80_to_sm89INS1_16FlashAttnFwdSm80INS1_25CollectiveMainloopFwdSm80ILi4ELi1ELb0EN4cute5tupleIJNS5_1CILi128EEENS7_ILi48EEENS7_ILi96EEEEEELi96ENS_10bfloat16_tEfNS_4arch4Sm80ELb1ELb0ELb0ELb1ELb0ELb1ELb1ELb1EEENS1_21CollectiveEpilogueFwdINS6_IJS8_SA_S9_EEENS6_IJNS7_ILi1EEESI_SI_EEESC_SE_Li128ELb1ELb1ELb1ELb0EEENS1_36VarlenDynamicPersistentTileSchedulerILi128ELi48ELi128ELi128ELb1ELb1ELb0ELb1ELb1ELb1EEEEEEEEEvNT_6ParamsE --------------------------
	.section	.nv.constant0._ZN7cutlass13device_kernelIN5flash19enable_sm80_to_sm89INS1_16FlashAttnFwdSm80INS1_25CollectiveMainloopFwdSm80ILi4ELi1ELb0EN4cute5tupleIJNS5_1CILi128EEENS7_ILi48EEENS7_ILi96EEEEEELi96ENS_10bfloat16_tEfNS_4arch4Sm80ELb1ELb0ELb0ELb1ELb0ELb1ELb1ELb1EEENS1_21CollectiveEpilogueFwdINS6_IJS8_SA_S9_EEENS6_IJNS7_ILi1EEESI_SI_EEESC_SE_Li128ELb1ELb1ELb1ELb0EEENS1_36VarlenDynamicPersistentTileSchedulerILi128ELi48ELi128ELi128ELb1ELb1ELb0ELb1ELb1ELb1EEEEEEEEEvNT_6ParamsE,"a",@progbits
	.sectionflags	@""
	.align	4
.nv.constant0._ZN7cutlass13device_kernelIN5flash19enable_sm80_to_sm89INS1_16FlashAttnFwdSm80INS1_25CollectiveMainloopFwdSm80ILi4ELi1ELb0EN4cute5tupleIJNS5_1CILi128EEENS7_ILi48EEENS7_ILi96EEEEEELi96ENS_10bfloat16_tEfNS_4arch4Sm80ELb1ELb0ELb0ELb1ELb0ELb1ELb1ELb1EEENS1_21CollectiveEpilogueFwdINS6_IJS8_SA_S9_EEENS6_IJNS7_ILi1EEESI_SI_EEESC_SE_Li128ELb1ELb1ELb1ELb0EEENS1_36VarlenDynamicPersistentTileSchedulerILi128ELi48ELi128ELi128ELb1ELb1ELb0ELb1ELb1ELb1EEEEEEEEEvNT_6ParamsE:
	.zero		1608


//--------------------- SYMBOLS --------------------------

	.type		.nv.reservedSmem.offset0,@object
	.size		.nv.reservedSmem.offset0,0x4
